//
// Generated by NVIDIA NVVM Compiler
//
// Compiler Build ID: CL-36424714
// Cuda compilation tools, release 13.0, V13.0.88
// Based on NVVM 20.0.0
//

.version 9.0
.target sm_100
.address_size 64

	// .globl	_Z23sha256_benchmark_kernelmmPh
.const .align 4 .b8 dev_k[256];
// _ZZ23sha256_benchmark_kernelmmPhE20s_all_thread_results has been demoted

.visible .entry _Z23sha256_benchmark_kernelmmPh(
	.param .u64 _Z23sha256_benchmark_kernelmmPh_param_0,
	.param .u64 _Z23sha256_benchmark_kernelmmPh_param_1,
	.param .u64 .ptr .align 1 _Z23sha256_benchmark_kernelmmPh_param_2
)
{
	.reg .pred 	%p<8>;
	.reg .b32 	%r<2248>;
	.reg .b64 	%rd<19>;
	// demoted variable
	.shared .align 4 .b8 _ZZ23sha256_benchmark_kernelmmPhE20s_all_thread_results[32768];
	ld.param.u64 	%rd7, [_Z23sha256_benchmark_kernelmmPh_param_0];
	ld.param.u64 	%rd8, [_Z23sha256_benchmark_kernelmmPh_param_1];
	mov.u32 	%r1, %ctaid.x;
	mov.u32 	%r2247, %ntid.x;
	mul.wide.u32 	%rd9, %r1, %r2247;
	mov.u32 	%r3, %tid.x;
	cvt.u64.u32 	%rd10, %r3;
	add.s64 	%rd11, %rd9, %rd10;
	shl.b64 	%rd18, %rd11, 6;
	add.s64 	%rd2, %rd8, %rd7;
	setp.le.u64 	%p1, %rd2, %rd18;
	@%p1 bra 	$L__BB0_10;
	sub.s64 	%rd3, %rd2, %rd18;
	setp.eq.s64 	%p2, %rd3, 0;
	mov.b32 	%r2239, 0;
	mov.u32 	%r2240, %r2239;
	mov.u32 	%r2241, %r2239;
	mov.u32 	%r2242, %r2239;
	mov.u32 	%r2243, %r2239;
	mov.u32 	%r2244, %r2239;
	mov.u32 	%r2245, %r2239;
	mov.u32 	%r2246, %r2239;
	@%p2 bra 	$L__BB0_4;
	min.u64 	%rd12, %rd3, 64;
	ld.const.u32 	%r71, [dev_k];
	ld.const.u32 	%r72, [dev_k+4];
	ld.const.u32 	%r73, [dev_k+8];
	ld.const.u32 	%r74, [dev_k+12];
	ld.const.u32 	%r4, [dev_k+24];
	ld.const.u32 	%r5, [dev_k+28];
	ld.const.u32 	%r6, [dev_k+32];
	ld.const.u32 	%r7, [dev_k+36];
	ld.const.u32 	%r8, [dev_k+40];
	ld.const.u32 	%r9, [dev_k+44];
	ld.const.u32 	%r75, [dev_k+56];
	ld.const.u32 	%r76, [dev_k+60];
	ld.const.u32 	%r10, [dev_k+64];
	ld.const.u32 	%r11, [dev_k+68];
	ld.const.u32 	%r12, [dev_k+72];
	ld.const.u32 	%r13, [dev_k+76];
	ld.const.u32 	%r14, [dev_k+80];
	ld.const.u32 	%r15, [dev_k+84];
	ld.const.u32 	%r16, [dev_k+88];
	ld.const.u32 	%r17, [dev_k+92];
	ld.const.u32 	%r18, [dev_k+96];
	ld.const.u32 	%r19, [dev_k+100];
	ld.const.u32 	%r20, [dev_k+120];
	ld.const.u32 	%r21, [dev_k+124];
	ld.const.u32 	%r22, [dev_k+128];
	ld.const.u32 	%r23, [dev_k+132];
	ld.const.u32 	%r24, [dev_k+136];
	ld.const.u32 	%r25, [dev_k+140];
	ld.const.u32 	%r26, [dev_k+144];
	ld.const.u32 	%r27, [dev_k+148];
	ld.const.u32 	%r28, [dev_k+152];
	ld.const.u32 	%r29, [dev_k+156];
	ld.const.u32 	%r30, [dev_k+180];
	ld.const.u32 	%r31, [dev_k+184];
	ld.const.u32 	%r32, [dev_k+248];
	cvt.u32.u64 	%r33, %rd12;
	add.s32 	%r34, %r71, -1326596656;
	add.s32 	%r35, %r72, 528734635;
	add.s32 	%r36, %r73, -1694144372;
	add.s32 	%r37, %r74, 1359893119;
	xor.b32  	%r38, %r75, -2147483648;
	add.s32 	%r39, %r76, 64;
	mov.b32 	%r2230, 0;
	ld.const.u32 	%r163, [dev_k+16];
	ld.const.u32 	%r188, [dev_k+20];
	ld.const.u32 	%r357, [dev_k+48];
	ld.const.u32 	%r382, [dev_k+52];
	ld.const.u32 	%r764, [dev_k+104];
	ld.const.u32 	%r796, [dev_k+108];
	ld.const.u32 	%r828, [dev_k+112];
	ld.const.u32 	%r861, [dev_k+116];
	ld.const.u32 	%r1274, [dev_k+160];
	ld.const.u32 	%r1313, [dev_k+164];
	ld.const.u32 	%r1352, [dev_k+168];
	ld.const.u32 	%r1391, [dev_k+172];
	ld.const.u32 	%r1430, [dev_k+176];
	ld.const.u32 	%r1545, [dev_k+188];
	ld.const.u32 	%r1584, [dev_k+192];
	ld.const.u32 	%r1623, [dev_k+196];
	ld.const.u32 	%r1662, [dev_k+200];
	ld.const.u32 	%r1701, [dev_k+204];
	ld.const.u32 	%r1740, [dev_k+208];
	ld.const.u32 	%r1779, [dev_k+212];
	ld.const.u32 	%r1818, [dev_k+216];
	ld.const.u32 	%r1857, [dev_k+220];
	ld.const.u32 	%r1896, [dev_k+224];
	ld.const.u32 	%r1935, [dev_k+228];
	ld.const.u32 	%r1974, [dev_k+232];
	ld.const.u32 	%r2013, [dev_k+236];
	ld.const.u32 	%r2052, [dev_k+240];
	ld.const.u32 	%r2091, [dev_k+244];
	ld.const.u32 	%r2165, [dev_k+252];
	mov.u32 	%r2239, %r2230;
	mov.u32 	%r2240, %r2230;
	mov.u32 	%r2241, %r2230;
	mov.u32 	%r2242, %r2230;
	mov.u32 	%r2243, %r2230;
	mov.u32 	%r2244, %r2230;
	mov.u32 	%r2245, %r2230;
	mov.u32 	%r2246, %r2230;
$L__BB0_3:
	{ .reg .b32 tmp; mov.b64 {%r77, tmp}, %rd18; }
	prmt.b32 	%r78, %r77, 0, 291;
	{ .reg .b32 tmp; mov.b64 {tmp, %r79}, %rd18; }
	prmt.b32 	%r80, %r79, 0, 291;
	mov.b64 	%rd13, {%r80, %r78};
	mov.b64 	{%r81, %r82}, %rd13;
	add.s32 	%r83, %r81, %r34;
	add.s32 	%r84, %r83, -1521486534;
	add.s32 	%r85, %r83, 143694565;
	shf.l.wrap.b32 	%r86, %r84, %r84, 26;
	shf.l.wrap.b32 	%r87, %r84, %r84, 21;
	xor.b32  	%r88, %r86, %r87;
	shf.l.wrap.b32 	%r89, %r84, %r84, 7;
	xor.b32  	%r90, %r88, %r89;
	and.b32  	%r91, %r84, 1359893119;
	sub.s32 	%r92, 1521486533, %r83;
	and.b32  	%r93, %r92, -1694144372;
	or.b32  	%r94, %r91, %r93;
	add.s32 	%r95, %r82, %r35;
	add.s32 	%r96, %r95, %r94;
	add.s32 	%r97, %r96, %r90;
	shf.l.wrap.b32 	%r98, %r85, %r85, 30;
	shf.l.wrap.b32 	%r99, %r85, %r85, 19;
	xor.b32  	%r100, %r98, %r99;
	shf.l.wrap.b32 	%r101, %r85, %r85, 10;
	xor.b32  	%r102, %r100, %r101;
	and.b32  	%r103, %r85, -781301534;
	add.s32 	%r104, %r102, %r103;
	add.s32 	%r105, %r104, %r97;
	add.s32 	%r106, %r97, 1013904242;
	add.s32 	%r107, %r105, 704751109;
	shf.l.wrap.b32 	%r108, %r106, %r106, 26;
	shf.l.wrap.b32 	%r109, %r106, %r106, 21;
	xor.b32  	%r110, %r108, %r109;
	shf.l.wrap.b32 	%r111, %r106, %r106, 7;
	xor.b32  	%r112, %r110, %r111;
	and.b32  	%r113, %r106, %r84;
	sub.s32 	%r114, 1133579405, %r97;
	and.b32  	%r115, %r114, 1359893119;
	or.b32  	%r116, %r113, %r115;
	add.s32 	%r117, %r36, %r116;
	add.s32 	%r118, %r117, %r112;
	shf.l.wrap.b32 	%r119, %r107, %r107, 30;
	shf.l.wrap.b32 	%r120, %r107, %r107, 19;
	xor.b32  	%r121, %r119, %r120;
	shf.l.wrap.b32 	%r122, %r107, %r107, 10;
	xor.b32  	%r123, %r121, %r122;
	xor.b32  	%r124, %r85, 1779033703;
	and.b32  	%r125, %r107, %r124;
	and.b32  	%r126, %r85, 1779033703;
	xor.b32  	%r127, %r125, %r126;
	add.s32 	%r128, %r123, %r127;
	add.s32 	%r129, %r118, -1150833019;
	add.s32 	%r130, %r128, %r118;
	shf.l.wrap.b32 	%r131, %r129, %r129, 26;
	shf.l.wrap.b32 	%r132, %r129, %r129, 21;
	xor.b32  	%r133, %r131, %r132;
	shf.l.wrap.b32 	%r134, %r129, %r129, 7;
	xor.b32  	%r135, %r133, %r134;
	and.b32  	%r136, %r129, %r106;
	sub.s32 	%r137, 1150833018, %r118;
	and.b32  	%r138, %r84, %r137;
	or.b32  	%r139, %r136, %r138;
	add.s32 	%r140, %r37, %r139;
	add.s32 	%r141, %r140, %r135;
	shf.l.wrap.b32 	%r142, %r130, %r130, 30;
	shf.l.wrap.b32 	%r143, %r130, %r130, 19;
	xor.b32  	%r144, %r142, %r143;
	shf.l.wrap.b32 	%r145, %r130, %r130, 10;
	xor.b32  	%r146, %r144, %r145;
	xor.b32  	%r147, %r107, %r85;
	and.b32  	%r148, %r130, %r147;
	and.b32  	%r149, %r107, %r85;
	xor.b32  	%r150, %r148, %r149;
	add.s32 	%r151, %r146, %r150;
	add.s32 	%r152, %r141, 1779033703;
	add.s32 	%r153, %r151, %r141;
	shf.l.wrap.b32 	%r154, %r152, %r152, 26;
	shf.l.wrap.b32 	%r155, %r152, %r152, 21;
	xor.b32  	%r156, %r154, %r155;
	shf.l.wrap.b32 	%r157, %r152, %r152, 7;
	xor.b32  	%r158, %r156, %r157;
	and.b32  	%r159, %r152, %r129;
	sub.s32 	%r160, -1779033704, %r141;
	and.b32  	%r161, %r106, %r160;
	or.b32  	%r162, %r159, %r161;
	add.s32 	%r164, %r84, %r163;
	add.s32 	%r165, %r164, %r162;
	add.s32 	%r166, %r165, %r158;
	shf.l.wrap.b32 	%r167, %r153, %r153, 30;
	shf.l.wrap.b32 	%r168, %r153, %r153, 19;
	xor.b32  	%r169, %r167, %r168;
	shf.l.wrap.b32 	%r170, %r153, %r153, 10;
	xor.b32  	%r171, %r169, %r170;
	xor.b32  	%r172, %r130, %r107;
	and.b32  	%r173, %r153, %r172;
	and.b32  	%r174, %r130, %r107;
	xor.b32  	%r175, %r173, %r174;
	add.s32 	%r176, %r171, %r175;
	add.s32 	%r177, %r166, %r85;
	add.s32 	%r178, %r176, %r166;
	shf.l.wrap.b32 	%r179, %r177, %r177, 26;
	shf.l.wrap.b32 	%r180, %r177, %r177, 21;
	xor.b32  	%r181, %r179, %r180;
	shf.l.wrap.b32 	%r182, %r177, %r177, 7;
	xor.b32  	%r183, %r181, %r182;
	and.b32  	%r184, %r177, %r152;
	not.b32 	%r185, %r177;
	and.b32  	%r186, %r129, %r185;
	or.b32  	%r187, %r184, %r186;
	add.s32 	%r189, %r188, %r106;
	add.s32 	%r190, %r189, %r187;
	add.s32 	%r191, %r190, %r183;
	shf.l.wrap.b32 	%r192, %r178, %r178, 30;
	shf.l.wrap.b32 	%r193, %r178, %r178, 19;
	xor.b32  	%r194, %r192, %r193;
	shf.l.wrap.b32 	%r195, %r178, %r178, 10;
	xor.b32  	%r196, %r194, %r195;
	xor.b32  	%r197, %r153, %r130;
	and.b32  	%r198, %r178, %r197;
	and.b32  	%r199, %r153, %r130;
	xor.b32  	%r200, %r198, %r199;
	add.s32 	%r201, %r196, %r200;
	add.s32 	%r202, %r191, %r107;
	add.s32 	%r203, %r201, %r191;
	shf.l.wrap.b32 	%r204, %r202, %r202, 26;
	shf.l.wrap.b32 	%r205, %r202, %r202, 21;
	xor.b32  	%r206, %r204, %r205;
	shf.l.wrap.b32 	%r207, %r202, %r202, 7;
	xor.b32  	%r208, %r206, %r207;
	and.b32  	%r209, %r202, %r177;
	not.b32 	%r210, %r202;
	and.b32  	%r211, %r152, %r210;
	or.b32  	%r212, %r209, %r211;
	add.s32 	%r213, %r4, %r129;
	add.s32 	%r214, %r213, %r212;
	add.s32 	%r215, %r214, %r208;
	shf.l.wrap.b32 	%r216, %r203, %r203, 30;
	shf.l.wrap.b32 	%r217, %r203, %r203, 19;
	xor.b32  	%r218, %r216, %r217;
	shf.l.wrap.b32 	%r219, %r203, %r203, 10;
	xor.b32  	%r220, %r218, %r219;
	xor.b32  	%r221, %r178, %r153;
	and.b32  	%r222, %r203, %r221;
	and.b32  	%r223, %r178, %r153;
	xor.b32  	%r224, %r222, %r223;
	add.s32 	%r225, %r220, %r224;
	add.s32 	%r226, %r215, %r130;
	add.s32 	%r227, %r225, %r215;
	shf.l.wrap.b32 	%r228, %r226, %r226, 26;
	shf.l.wrap.b32 	%r229, %r226, %r226, 21;
	xor.b32  	%r230, %r228, %r229;
	shf.l.wrap.b32 	%r231, %r226, %r226, 7;
	xor.b32  	%r232, %r230, %r231;
	and.b32  	%r233, %r226, %r202;
	not.b32 	%r234, %r226;
	and.b32  	%r235, %r177, %r234;
	or.b32  	%r236, %r233, %r235;
	add.s32 	%r237, %r5, %r152;
	add.s32 	%r238, %r237, %r236;
	add.s32 	%r239, %r238, %r232;
	shf.l.wrap.b32 	%r240, %r227, %r227, 30;
	shf.l.wrap.b32 	%r241, %r227, %r227, 19;
	xor.b32  	%r242, %r240, %r241;
	shf.l.wrap.b32 	%r243, %r227, %r227, 10;
	xor.b32  	%r244, %r242, %r243;
	xor.b32  	%r245, %r203, %r178;
	and.b32  	%r246, %r227, %r245;
	and.b32  	%r247, %r203, %r178;
	xor.b32  	%r248, %r246, %r247;
	add.s32 	%r249, %r244, %r248;
	add.s32 	%r250, %r239, %r153;
	add.s32 	%r251, %r249, %r239;
	shf.l.wrap.b32 	%r252, %r250, %r250, 26;
	shf.l.wrap.b32 	%r253, %r250, %r250, 21;
	xor.b32  	%r254, %r252, %r253;
	shf.l.wrap.b32 	%r255, %r250, %r250, 7;
	xor.b32  	%r256, %r254, %r255;
	and.b32  	%r257, %r250, %r226;
	not.b32 	%r258, %r250;
	and.b32  	%r259, %r202, %r258;
	or.b32  	%r260, %r257, %r259;
	add.s32 	%r261, %r6, %r177;
	add.s32 	%r262, %r261, %r260;
	add.s32 	%r263, %r262, %r256;
	shf.l.wrap.b32 	%r264, %r251, %r251, 30;
	shf.l.wrap.b32 	%r265, %r251, %r251, 19;
	xor.b32  	%r266, %r264, %r265;
	shf.l.wrap.b32 	%r267, %r251, %r251, 10;
	xor.b32  	%r268, %r266, %r267;
	xor.b32  	%r269, %r227, %r203;
	and.b32  	%r270, %r251, %r269;
	and.b32  	%r271, %r227, %r203;
	xor.b32  	%r272, %r270, %r271;
	add.s32 	%r273, %r268, %r272;
	add.s32 	%r274, %r263, %r178;
	add.s32 	%r275, %r273, %r263;
	shf.l.wrap.b32 	%r276, %r274, %r274, 26;
	shf.l.wrap.b32 	%r277, %r274, %r274, 21;
	xor.b32  	%r278, %r276, %r277;
	shf.l.wrap.b32 	%r279, %r274, %r274, 7;
	xor.b32  	%r280, %r278, %r279;
	and.b32  	%r281, %r274, %r250;
	not.b32 	%r282, %r274;
	and.b32  	%r283, %r226, %r282;
	or.b32  	%r284, %r281, %r283;
	add.s32 	%r285, %r7, %r202;
	add.s32 	%r286, %r285, %r284;
	add.s32 	%r287, %r286, %r280;
	shf.l.wrap.b32 	%r288, %r275, %r275, 30;
	shf.l.wrap.b32 	%r289, %r275, %r275, 19;
	xor.b32  	%r290, %r288, %r289;
	shf.l.wrap.b32 	%r291, %r275, %r275, 10;
	xor.b32  	%r292, %r290, %r291;
	xor.b32  	%r293, %r251, %r227;
	and.b32  	%r294, %r275, %r293;
	and.b32  	%r295, %r251, %r227;
	xor.b32  	%r296, %r294, %r295;
	add.s32 	%r297, %r292, %r296;
	add.s32 	%r298, %r287, %r203;
	add.s32 	%r299, %r297, %r287;
	shf.l.wrap.b32 	%r300, %r298, %r298, 26;
	shf.l.wrap.b32 	%r301, %r298, %r298, 21;
	xor.b32  	%r302, %r300, %r301;
	shf.l.wrap.b32 	%r303, %r298, %r298, 7;
	xor.b32  	%r304, %r302, %r303;
	and.b32  	%r305, %r298, %r274;
	not.b32 	%r306, %r298;
	and.b32  	%r307, %r250, %r306;
	or.b32  	%r308, %r305, %r307;
	add.s32 	%r309, %r8, %r226;
	add.s32 	%r310, %r309, %r308;
	add.s32 	%r311, %r310, %r304;
	shf.l.wrap.b32 	%r312, %r299, %r299, 30;
	shf.l.wrap.b32 	%r313, %r299, %r299, 19;
	xor.b32  	%r314, %r312, %r313;
	shf.l.wrap.b32 	%r315, %r299, %r299, 10;
	xor.b32  	%r316, %r314, %r315;
	xor.b32  	%r317, %r275, %r251;
	and.b32  	%r318, %r299, %r317;
	and.b32  	%r319, %r275, %r251;
	xor.b32  	%r320, %r318, %r319;
	add.s32 	%r321, %r316, %r320;
	add.s32 	%r322, %r311, %r227;
	add.s32 	%r323, %r321, %r311;
	shf.l.wrap.b32 	%r324, %r322, %r322, 26;
	shf.l.wrap.b32 	%r325, %r322, %r322, 21;
	xor.b32  	%r326, %r324, %r325;
	shf.l.wrap.b32 	%r327, %r322, %r322, 7;
	xor.b32  	%r328, %r326, %r327;
	and.b32  	%r329, %r322, %r298;
	not.b32 	%r330, %r322;
	and.b32  	%r331, %r274, %r330;
	or.b32  	%r332, %r329, %r331;
	add.s32 	%r333, %r9, %r250;
	add.s32 	%r334, %r333, %r332;
	add.s32 	%r335, %r334, %r328;
	shf.l.wrap.b32 	%r336, %r323, %r323, 30;
	shf.l.wrap.b32 	%r337, %r323, %r323, 19;
	xor.b32  	%r338, %r336, %r337;
	shf.l.wrap.b32 	%r339, %r323, %r323, 10;
	xor.b32  	%r340, %r338, %r339;
	xor.b32  	%r341, %r299, %r275;
	and.b32  	%r342, %r323, %r341;
	and.b32  	%r343, %r299, %r275;
	xor.b32  	%r344, %r342, %r343;
	add.s32 	%r345, %r340, %r344;
	add.s32 	%r346, %r335, %r251;
	add.s32 	%r347, %r345, %r335;
	shf.l.wrap.b32 	%r348, %r346, %r346, 26;
	shf.l.wrap.b32 	%r349, %r346, %r346, 21;
	xor.b32  	%r350, %r348, %r349;
	shf.l.wrap.b32 	%r351, %r346, %r346, 7;
	xor.b32  	%r352, %r350, %r351;
	and.b32  	%r353, %r346, %r322;
	not.b32 	%r354, %r346;
	and.b32  	%r355, %r298, %r354;
	or.b32  	%r356, %r353, %r355;
	add.s32 	%r358, %r357, %r274;
	add.s32 	%r359, %r358, %r356;
	add.s32 	%r360, %r359, %r352;
	shf.l.wrap.b32 	%r361, %r347, %r347, 30;
	shf.l.wrap.b32 	%r362, %r347, %r347, 19;
	xor.b32  	%r363, %r361, %r362;
	shf.l.wrap.b32 	%r364, %r347, %r347, 10;
	xor.b32  	%r365, %r363, %r364;
	xor.b32  	%r366, %r323, %r299;
	and.b32  	%r367, %r347, %r366;
	and.b32  	%r368, %r323, %r299;
	xor.b32  	%r369, %r367, %r368;
	add.s32 	%r370, %r365, %r369;
	add.s32 	%r371, %r360, %r275;
	add.s32 	%r372, %r370, %r360;
	shf.l.wrap.b32 	%r373, %r371, %r371, 26;
	shf.l.wrap.b32 	%r374, %r371, %r371, 21;
	xor.b32  	%r375, %r373, %r374;
	shf.l.wrap.b32 	%r376, %r371, %r371, 7;
	xor.b32  	%r377, %r375, %r376;
	and.b32  	%r378, %r371, %r346;
	not.b32 	%r379, %r371;
	and.b32  	%r380, %r322, %r379;
	or.b32  	%r381, %r378, %r380;
	add.s32 	%r383, %r382, %r298;
	add.s32 	%r384, %r383, %r381;
	add.s32 	%r385, %r384, %r377;
	shf.l.wrap.b32 	%r386, %r372, %r372, 30;
	shf.l.wrap.b32 	%r387, %r372, %r372, 19;
	xor.b32  	%r388, %r386, %r387;
	shf.l.wrap.b32 	%r389, %r372, %r372, 10;
	xor.b32  	%r390, %r388, %r389;
	xor.b32  	%r391, %r347, %r323;
	and.b32  	%r392, %r372, %r391;
	and.b32  	%r393, %r347, %r323;
	xor.b32  	%r394, %r392, %r393;
	add.s32 	%r395, %r390, %r394;
	add.s32 	%r396, %r385, %r299;
	add.s32 	%r397, %r395, %r385;
	shf.l.wrap.b32 	%r398, %r396, %r396, 26;
	shf.l.wrap.b32 	%r399, %r396, %r396, 21;
	xor.b32  	%r400, %r398, %r399;
	shf.l.wrap.b32 	%r401, %r396, %r396, 7;
	xor.b32  	%r402, %r400, %r401;
	and.b32  	%r403, %r396, %r371;
	not.b32 	%r404, %r396;
	and.b32  	%r405, %r346, %r404;
	or.b32  	%r406, %r403, %r405;
	add.s32 	%r407, %r38, %r322;
	add.s32 	%r408, %r407, %r406;
	add.s32 	%r409, %r408, %r402;
	shf.l.wrap.b32 	%r410, %r397, %r397, 30;
	shf.l.wrap.b32 	%r411, %r397, %r397, 19;
	xor.b32  	%r412, %r410, %r411;
	shf.l.wrap.b32 	%r413, %r397, %r397, 10;
	xor.b32  	%r414, %r412, %r413;
	xor.b32  	%r415, %r372, %r347;
	and.b32  	%r416, %r397, %r415;
	and.b32  	%r417, %r372, %r347;
	xor.b32  	%r418, %r416, %r417;
	add.s32 	%r419, %r414, %r418;
	add.s32 	%r420, %r409, %r323;
	add.s32 	%r421, %r419, %r409;
	shf.l.wrap.b32 	%r422, %r420, %r420, 26;
	shf.l.wrap.b32 	%r423, %r420, %r420, 21;
	xor.b32  	%r424, %r422, %r423;
	shf.l.wrap.b32 	%r425, %r420, %r420, 7;
	xor.b32  	%r426, %r424, %r425;
	and.b32  	%r427, %r420, %r396;
	not.b32 	%r428, %r420;
	and.b32  	%r429, %r371, %r428;
	or.b32  	%r430, %r427, %r429;
	add.s32 	%r431, %r39, %r346;
	add.s32 	%r432, %r431, %r430;
	add.s32 	%r433, %r432, %r426;
	shf.l.wrap.b32 	%r434, %r421, %r421, 30;
	shf.l.wrap.b32 	%r435, %r421, %r421, 19;
	xor.b32  	%r436, %r434, %r435;
	shf.l.wrap.b32 	%r437, %r421, %r421, 10;
	xor.b32  	%r438, %r436, %r437;
	xor.b32  	%r439, %r397, %r372;
	and.b32  	%r440, %r421, %r439;
	and.b32  	%r441, %r397, %r372;
	xor.b32  	%r442, %r440, %r441;
	add.s32 	%r443, %r438, %r442;
	add.s32 	%r444, %r433, %r347;
	add.s32 	%r445, %r443, %r433;
	shf.l.wrap.b32 	%r446, %r444, %r444, 26;
	shf.l.wrap.b32 	%r447, %r444, %r444, 21;
	xor.b32  	%r448, %r446, %r447;
	shf.l.wrap.b32 	%r449, %r444, %r444, 7;
	xor.b32  	%r450, %r448, %r449;
	and.b32  	%r451, %r444, %r420;
	not.b32 	%r452, %r444;
	and.b32  	%r453, %r396, %r452;
	or.b32  	%r454, %r451, %r453;
	shf.l.wrap.b32 	%r455, %r82, %r82, 25;
	shf.l.wrap.b32 	%r456, %r82, %r82, 14;
	xor.b32  	%r457, %r455, %r456;
	shr.u32 	%r458, %r82, 3;
	xor.b32  	%r459, %r457, %r458;
	add.s32 	%r460, %r459, %r81;
	add.s32 	%r461, %r460, 2117632;
	add.s32 	%r462, %r10, %r461;
	add.s32 	%r463, %r462, %r371;
	add.s32 	%r464, %r463, %r454;
	add.s32 	%r465, %r464, %r450;
	shf.l.wrap.b32 	%r466, %r445, %r445, 30;
	shf.l.wrap.b32 	%r467, %r445, %r445, 19;
	xor.b32  	%r468, %r466, %r467;
	shf.l.wrap.b32 	%r469, %r445, %r445, 10;
	xor.b32  	%r470, %r468, %r469;
	xor.b32  	%r471, %r421, %r397;
	and.b32  	%r472, %r445, %r471;
	and.b32  	%r473, %r421, %r397;
	xor.b32  	%r474, %r472, %r473;
	add.s32 	%r475, %r470, %r474;
	add.s32 	%r476, %r465, %r372;
	add.s32 	%r477, %r475, %r465;
	shf.l.wrap.b32 	%r478, %r476, %r476, 26;
	shf.l.wrap.b32 	%r479, %r476, %r476, 21;
	xor.b32  	%r480, %r478, %r479;
	shf.l.wrap.b32 	%r481, %r476, %r476, 7;
	xor.b32  	%r482, %r480, %r481;
	and.b32  	%r483, %r476, %r444;
	not.b32 	%r484, %r476;
	and.b32  	%r485, %r420, %r484;
	or.b32  	%r486, %r483, %r485;
	add.s32 	%r487, %r82, 2621440;
	add.s32 	%r488, %r11, %r487;
	add.s32 	%r489, %r488, %r396;
	add.s32 	%r490, %r489, %r486;
	add.s32 	%r491, %r490, %r482;
	shf.l.wrap.b32 	%r492, %r477, %r477, 30;
	shf.l.wrap.b32 	%r493, %r477, %r477, 19;
	xor.b32  	%r494, %r492, %r493;
	shf.l.wrap.b32 	%r495, %r477, %r477, 10;
	xor.b32  	%r496, %r494, %r495;
	xor.b32  	%r497, %r445, %r421;
	and.b32  	%r498, %r477, %r497;
	and.b32  	%r499, %r445, %r421;
	xor.b32  	%r500, %r498, %r499;
	add.s32 	%r501, %r496, %r500;
	add.s32 	%r502, %r491, %r397;
	add.s32 	%r503, %r501, %r491;
	shf.l.wrap.b32 	%r504, %r502, %r502, 26;
	shf.l.wrap.b32 	%r505, %r502, %r502, 21;
	xor.b32  	%r506, %r504, %r505;
	shf.l.wrap.b32 	%r507, %r502, %r502, 7;
	xor.b32  	%r508, %r506, %r507;
	and.b32  	%r509, %r502, %r476;
	not.b32 	%r510, %r502;
	and.b32  	%r511, %r444, %r510;
	or.b32  	%r512, %r509, %r511;
	shf.l.wrap.b32 	%r513, %r461, %r461, 15;
	shf.l.wrap.b32 	%r514, %r461, %r461, 13;
	xor.b32  	%r515, %r513, %r514;
	shr.u32 	%r516, %r461, 10;
	xor.b32  	%r517, %r515, %r516;
	add.s32 	%r518, %r12, %r517;
	add.s32 	%r519, %r518, %r420;
	add.s32 	%r520, %r519, %r512;
	add.s32 	%r521, %r520, %r508;
	shf.l.wrap.b32 	%r522, %r503, %r503, 30;
	shf.l.wrap.b32 	%r523, %r503, %r503, 19;
	xor.b32  	%r524, %r522, %r523;
	shf.l.wrap.b32 	%r525, %r503, %r503, 10;
	xor.b32  	%r526, %r524, %r525;
	xor.b32  	%r527, %r477, %r445;
	and.b32  	%r528, %r503, %r527;
	and.b32  	%r529, %r477, %r445;
	xor.b32  	%r530, %r528, %r529;
	add.s32 	%r531, %r526, %r530;
	add.s32 	%r532, %r521, %r421;
	add.s32 	%r533, %r531, %r521;
	shf.l.wrap.b32 	%r534, %r532, %r532, 26;
	shf.l.wrap.b32 	%r535, %r532, %r532, 21;
	xor.b32  	%r536, %r534, %r535;
	shf.l.wrap.b32 	%r537, %r532, %r532, 7;
	xor.b32  	%r538, %r536, %r537;
	and.b32  	%r539, %r532, %r502;
	not.b32 	%r540, %r532;
	and.b32  	%r541, %r476, %r540;
	or.b32  	%r542, %r539, %r541;
	shf.l.wrap.b32 	%r543, %r487, %r487, 15;
	shf.l.wrap.b32 	%r544, %r487, %r487, 13;
	xor.b32  	%r545, %r543, %r544;
	shr.u32 	%r546, %r487, 10;
	xor.b32  	%r547, %r545, %r546;
	add.s32 	%r548, %r13, %r547;
	add.s32 	%r549, %r548, %r444;
	add.s32 	%r550, %r549, %r542;
	add.s32 	%r551, %r550, %r538;
	shf.l.wrap.b32 	%r552, %r533, %r533, 30;
	shf.l.wrap.b32 	%r553, %r533, %r533, 19;
	xor.b32  	%r554, %r552, %r553;
	shf.l.wrap.b32 	%r555, %r533, %r533, 10;
	xor.b32  	%r556, %r554, %r555;
	xor.b32  	%r557, %r503, %r477;
	and.b32  	%r558, %r533, %r557;
	and.b32  	%r559, %r503, %r477;
	xor.b32  	%r560, %r558, %r559;
	add.s32 	%r561, %r556, %r560;
	add.s32 	%r562, %r551, %r445;
	add.s32 	%r563, %r561, %r551;
	shf.l.wrap.b32 	%r564, %r562, %r562, 26;
	shf.l.wrap.b32 	%r565, %r562, %r562, 21;
	xor.b32  	%r566, %r564, %r565;
	shf.l.wrap.b32 	%r567, %r562, %r562, 7;
	xor.b32  	%r568, %r566, %r567;
	and.b32  	%r569, %r562, %r532;
	not.b32 	%r570, %r562;
	and.b32  	%r571, %r502, %r570;
	or.b32  	%r572, %r569, %r571;
	shf.l.wrap.b32 	%r573, %r517, %r517, 15;
	shf.l.wrap.b32 	%r574, %r517, %r517, 13;
	xor.b32  	%r575, %r573, %r574;
	shr.u32 	%r576, %r517, 10;
	xor.b32  	%r577, %r575, %r576;
	add.s32 	%r578, %r14, %r577;
	add.s32 	%r579, %r578, %r476;
	add.s32 	%r580, %r579, %r572;
	add.s32 	%r581, %r580, %r568;
	shf.l.wrap.b32 	%r582, %r563, %r563, 30;
	shf.l.wrap.b32 	%r583, %r563, %r563, 19;
	xor.b32  	%r584, %r582, %r583;
	shf.l.wrap.b32 	%r585, %r563, %r563, 10;
	xor.b32  	%r586, %r584, %r585;
	xor.b32  	%r587, %r533, %r503;
	and.b32  	%r588, %r563, %r587;
	and.b32  	%r589, %r533, %r503;
	xor.b32  	%r590, %r588, %r589;
	add.s32 	%r591, %r586, %r590;
	add.s32 	%r592, %r581, %r477;
	add.s32 	%r593, %r591, %r581;
	shf.l.wrap.b32 	%r594, %r592, %r592, 26;
	shf.l.wrap.b32 	%r595, %r592, %r592, 21;
	xor.b32  	%r596, %r594, %r595;
	shf.l.wrap.b32 	%r597, %r592, %r592, 7;
	xor.b32  	%r598, %r596, %r597;
	and.b32  	%r599, %r592, %r562;
	not.b32 	%r600, %r592;
	and.b32  	%r601, %r532, %r600;
	or.b32  	%r602, %r599, %r601;
	shf.l.wrap.b32 	%r603, %r547, %r547, 15;
	shf.l.wrap.b32 	%r604, %r547, %r547, 13;
	xor.b32  	%r605, %r603, %r604;
	shr.u32 	%r606, %r547, 10;
	xor.b32  	%r607, %r605, %r606;
	xor.b32  	%r608, %r607, -2147483648;
	add.s32 	%r609, %r15, %r608;
	add.s32 	%r610, %r609, %r502;
	add.s32 	%r611, %r610, %r602;
	add.s32 	%r612, %r611, %r598;
	shf.l.wrap.b32 	%r613, %r593, %r593, 30;
	shf.l.wrap.b32 	%r614, %r593, %r593, 19;
	xor.b32  	%r615, %r613, %r614;
	shf.l.wrap.b32 	%r616, %r593, %r593, 10;
	xor.b32  	%r617, %r615, %r616;
	xor.b32  	%r618, %r563, %r533;
	and.b32  	%r619, %r593, %r618;
	and.b32  	%r620, %r563, %r533;
	xor.b32  	%r621, %r619, %r620;
	add.s32 	%r622, %r617, %r621;
	add.s32 	%r623, %r612, %r503;
	add.s32 	%r624, %r622, %r612;
	shf.l.wrap.b32 	%r625, %r623, %r623, 26;
	shf.l.wrap.b32 	%r626, %r623, %r623, 21;
	xor.b32  	%r627, %r625, %r626;
	shf.l.wrap.b32 	%r628, %r623, %r623, 7;
	xor.b32  	%r629, %r627, %r628;
	and.b32  	%r630, %r623, %r592;
	not.b32 	%r631, %r623;
	and.b32  	%r632, %r562, %r631;
	or.b32  	%r633, %r630, %r632;
	shf.l.wrap.b32 	%r634, %r577, %r577, 15;
	shf.l.wrap.b32 	%r635, %r577, %r577, 13;
	xor.b32  	%r636, %r634, %r635;
	shr.u32 	%r637, %r577, 10;
	xor.b32  	%r638, %r636, %r637;
	add.s32 	%r639, %r638, 64;
	add.s32 	%r640, %r16, %r639;
	add.s32 	%r641, %r640, %r532;
	add.s32 	%r642, %r641, %r633;
	add.s32 	%r643, %r642, %r629;
	shf.l.wrap.b32 	%r644, %r624, %r624, 30;
	shf.l.wrap.b32 	%r645, %r624, %r624, 19;
	xor.b32  	%r646, %r644, %r645;
	shf.l.wrap.b32 	%r647, %r624, %r624, 10;
	xor.b32  	%r648, %r646, %r647;
	xor.b32  	%r649, %r593, %r563;
	and.b32  	%r650, %r624, %r649;
	and.b32  	%r651, %r593, %r563;
	xor.b32  	%r652, %r650, %r651;
	add.s32 	%r653, %r648, %r652;
	add.s32 	%r654, %r643, %r533;
	add.s32 	%r655, %r653, %r643;
	shf.l.wrap.b32 	%r656, %r654, %r654, 26;
	shf.l.wrap.b32 	%r657, %r654, %r654, 21;
	xor.b32  	%r658, %r656, %r657;
	shf.l.wrap.b32 	%r659, %r654, %r654, 7;
	xor.b32  	%r660, %r658, %r659;
	and.b32  	%r661, %r654, %r623;
	not.b32 	%r662, %r654;
	and.b32  	%r663, %r592, %r662;
	or.b32  	%r664, %r661, %r663;
	shf.l.wrap.b32 	%r665, %r608, %r607, 15;
	shf.l.wrap.b32 	%r666, %r608, %r607, 13;
	xor.b32  	%r667, %r665, %r666;
	shr.u32 	%r668, %r608, 10;
	xor.b32  	%r669, %r667, %r668;
	add.s32 	%r670, %r461, %r669;
	add.s32 	%r671, %r17, %r670;
	add.s32 	%r672, %r671, %r562;
	add.s32 	%r673, %r672, %r664;
	add.s32 	%r674, %r673, %r660;
	shf.l.wrap.b32 	%r675, %r655, %r655, 30;
	shf.l.wrap.b32 	%r676, %r655, %r655, 19;
	xor.b32  	%r677, %r675, %r676;
	shf.l.wrap.b32 	%r678, %r655, %r655, 10;
	xor.b32  	%r679, %r677, %r678;
	xor.b32  	%r680, %r624, %r593;
	and.b32  	%r681, %r655, %r680;
	and.b32  	%r682, %r624, %r593;
	xor.b32  	%r683, %r681, %r682;
	add.s32 	%r684, %r679, %r683;
	add.s32 	%r685, %r674, %r563;
	add.s32 	%r686, %r684, %r674;
	shf.l.wrap.b32 	%r687, %r685, %r685, 26;
	shf.l.wrap.b32 	%r688, %r685, %r685, 21;
	xor.b32  	%r689, %r687, %r688;
	shf.l.wrap.b32 	%r690, %r685, %r685, 7;
	xor.b32  	%r691, %r689, %r690;
	and.b32  	%r692, %r685, %r654;
	not.b32 	%r693, %r685;
	and.b32  	%r694, %r623, %r693;
	or.b32  	%r695, %r692, %r694;
	shf.l.wrap.b32 	%r696, %r639, %r639, 15;
	shf.l.wrap.b32 	%r697, %r639, %r639, 13;
	xor.b32  	%r698, %r696, %r697;
	shr.u32 	%r699, %r639, 10;
	xor.b32  	%r700, %r698, %r699;
	add.s32 	%r701, %r487, %r700;
	add.s32 	%r702, %r18, %r701;
	add.s32 	%r703, %r702, %r592;
	add.s32 	%r704, %r703, %r695;
	add.s32 	%r705, %r704, %r691;
	shf.l.wrap.b32 	%r706, %r686, %r686, 30;
	shf.l.wrap.b32 	%r707, %r686, %r686, 19;
	xor.b32  	%r708, %r706, %r707;
	shf.l.wrap.b32 	%r709, %r686, %r686, 10;
	xor.b32  	%r710, %r708, %r709;
	xor.b32  	%r711, %r655, %r624;
	and.b32  	%r712, %r686, %r711;
	and.b32  	%r713, %r655, %r624;
	xor.b32  	%r714, %r712, %r713;
	add.s32 	%r715, %r710, %r714;
	add.s32 	%r716, %r705, %r593;
	add.s32 	%r717, %r715, %r705;
	shf.l.wrap.b32 	%r718, %r716, %r716, 26;
	shf.l.wrap.b32 	%r719, %r716, %r716, 21;
	xor.b32  	%r720, %r718, %r719;
	shf.l.wrap.b32 	%r721, %r716, %r716, 7;
	xor.b32  	%r722, %r720, %r721;
	and.b32  	%r723, %r716, %r685;
	not.b32 	%r724, %r716;
	and.b32  	%r725, %r654, %r724;
	or.b32  	%r726, %r723, %r725;
	shf.l.wrap.b32 	%r727, %r670, %r670, 15;
	shf.l.wrap.b32 	%r728, %r670, %r670, 13;
	xor.b32  	%r729, %r727, %r728;
	shr.u32 	%r730, %r670, 10;
	xor.b32  	%r731, %r729, %r730;
	add.s32 	%r732, %r517, %r731;
	add.s32 	%r733, %r19, %r732;
	add.s32 	%r734, %r733, %r623;
	add.s32 	%r735, %r734, %r726;
	add.s32 	%r736, %r735, %r722;
	shf.l.wrap.b32 	%r737, %r717, %r717, 30;
	shf.l.wrap.b32 	%r738, %r717, %r717, 19;
	xor.b32  	%r739, %r737, %r738;
	shf.l.wrap.b32 	%r740, %r717, %r717, 10;
	xor.b32  	%r741, %r739, %r740;
	xor.b32  	%r742, %r686, %r655;
	and.b32  	%r743, %r717, %r742;
	and.b32  	%r744, %r686, %r655;
	xor.b32  	%r745, %r743, %r744;
	add.s32 	%r746, %r741, %r745;
	add.s32 	%r747, %r736, %r624;
	add.s32 	%r748, %r746, %r736;
	shf.l.wrap.b32 	%r749, %r747, %r747, 26;
	shf.l.wrap.b32 	%r750, %r747, %r747, 21;
	xor.b32  	%r751, %r749, %r750;
	shf.l.wrap.b32 	%r752, %r747, %r747, 7;
	xor.b32  	%r753, %r751, %r752;
	and.b32  	%r754, %r747, %r716;
	not.b32 	%r755, %r747;
	and.b32  	%r756, %r685, %r755;
	or.b32  	%r757, %r754, %r756;
	shf.l.wrap.b32 	%r758, %r701, %r701, 15;
	shf.l.wrap.b32 	%r759, %r701, %r701, 13;
	xor.b32  	%r760, %r758, %r759;
	shr.u32 	%r761, %r701, 10;
	xor.b32  	%r762, %r760, %r761;
	add.s32 	%r763, %r547, %r762;
	add.s32 	%r765, %r763, %r764;
	add.s32 	%r766, %r765, %r654;
	add.s32 	%r767, %r766, %r757;
	add.s32 	%r768, %r767, %r753;
	shf.l.wrap.b32 	%r769, %r748, %r748, 30;
	shf.l.wrap.b32 	%r770, %r748, %r748, 19;
	xor.b32  	%r771, %r769, %r770;
	shf.l.wrap.b32 	%r772, %r748, %r748, 10;
	xor.b32  	%r773, %r771, %r772;
	xor.b32  	%r774, %r717, %r686;
	and.b32  	%r775, %r748, %r774;
	and.b32  	%r776, %r717, %r686;
	xor.b32  	%r777, %r775, %r776;
	add.s32 	%r778, %r773, %r777;
	add.s32 	%r779, %r768, %r655;
	add.s32 	%r780, %r778, %r768;
	shf.l.wrap.b32 	%r781, %r779, %r779, 26;
	shf.l.wrap.b32 	%r782, %r779, %r779, 21;
	xor.b32  	%r783, %r781, %r782;
	shf.l.wrap.b32 	%r784, %r779, %r779, 7;
	xor.b32  	%r785, %r783, %r784;
	and.b32  	%r786, %r779, %r747;
	not.b32 	%r787, %r779;
	and.b32  	%r788, %r716, %r787;
	or.b32  	%r789, %r786, %r788;
	shf.l.wrap.b32 	%r790, %r732, %r732, 15;
	shf.l.wrap.b32 	%r791, %r732, %r732, 13;
	xor.b32  	%r792, %r790, %r791;
	shr.u32 	%r793, %r732, 10;
	xor.b32  	%r794, %r792, %r793;
	add.s32 	%r795, %r577, %r794;
	add.s32 	%r797, %r795, %r796;
	add.s32 	%r798, %r797, %r685;
	add.s32 	%r799, %r798, %r789;
	add.s32 	%r800, %r799, %r785;
	shf.l.wrap.b32 	%r801, %r780, %r780, 30;
	shf.l.wrap.b32 	%r802, %r780, %r780, 19;
	xor.b32  	%r803, %r801, %r802;
	shf.l.wrap.b32 	%r804, %r780, %r780, 10;
	xor.b32  	%r805, %r803, %r804;
	xor.b32  	%r806, %r748, %r717;
	and.b32  	%r807, %r780, %r806;
	and.b32  	%r808, %r748, %r717;
	xor.b32  	%r809, %r807, %r808;
	add.s32 	%r810, %r805, %r809;
	add.s32 	%r811, %r800, %r686;
	add.s32 	%r812, %r810, %r800;
	shf.l.wrap.b32 	%r813, %r811, %r811, 26;
	shf.l.wrap.b32 	%r814, %r811, %r811, 21;
	xor.b32  	%r815, %r813, %r814;
	shf.l.wrap.b32 	%r816, %r811, %r811, 7;
	xor.b32  	%r817, %r815, %r816;
	and.b32  	%r818, %r811, %r779;
	not.b32 	%r819, %r811;
	and.b32  	%r820, %r747, %r819;
	or.b32  	%r821, %r818, %r820;
	shf.l.wrap.b32 	%r822, %r763, %r763, 15;
	shf.l.wrap.b32 	%r823, %r763, %r763, 13;
	xor.b32  	%r824, %r822, %r823;
	shr.u32 	%r825, %r763, 10;
	xor.b32  	%r826, %r824, %r825;
	add.s32 	%r827, %r608, %r826;
	add.s32 	%r829, %r827, %r828;
	add.s32 	%r830, %r829, %r716;
	add.s32 	%r831, %r830, %r821;
	add.s32 	%r832, %r831, %r817;
	shf.l.wrap.b32 	%r833, %r812, %r812, 30;
	shf.l.wrap.b32 	%r834, %r812, %r812, 19;
	xor.b32  	%r835, %r833, %r834;
	shf.l.wrap.b32 	%r836, %r812, %r812, 10;
	xor.b32  	%r837, %r835, %r836;
	xor.b32  	%r838, %r780, %r748;
	and.b32  	%r839, %r812, %r838;
	and.b32  	%r840, %r780, %r748;
	xor.b32  	%r841, %r839, %r840;
	add.s32 	%r842, %r837, %r841;
	add.s32 	%r843, %r832, %r717;
	add.s32 	%r844, %r842, %r832;
	shf.l.wrap.b32 	%r845, %r843, %r843, 26;
	shf.l.wrap.b32 	%r846, %r843, %r843, 21;
	xor.b32  	%r847, %r845, %r846;
	shf.l.wrap.b32 	%r848, %r843, %r843, 7;
	xor.b32  	%r849, %r847, %r848;
	and.b32  	%r850, %r843, %r811;
	not.b32 	%r851, %r843;
	and.b32  	%r852, %r779, %r851;
	or.b32  	%r853, %r850, %r852;
	shf.l.wrap.b32 	%r854, %r795, %r795, 15;
	shf.l.wrap.b32 	%r855, %r795, %r795, 13;
	xor.b32  	%r856, %r854, %r855;
	shr.u32 	%r857, %r795, 10;
	xor.b32  	%r858, %r856, %r857;
	add.s32 	%r859, %r638, %r858;
	add.s32 	%r860, %r859, 285220928;
	add.s32 	%r862, %r860, %r861;
	add.s32 	%r863, %r862, %r747;
	add.s32 	%r864, %r863, %r853;
	add.s32 	%r865, %r864, %r849;
	shf.l.wrap.b32 	%r866, %r844, %r844, 30;
	shf.l.wrap.b32 	%r867, %r844, %r844, 19;
	xor.b32  	%r868, %r866, %r867;
	shf.l.wrap.b32 	%r869, %r844, %r844, 10;
	xor.b32  	%r870, %r868, %r869;
	xor.b32  	%r871, %r812, %r780;
	and.b32  	%r872, %r844, %r871;
	and.b32  	%r873, %r812, %r780;
	xor.b32  	%r874, %r872, %r873;
	add.s32 	%r875, %r870, %r874;
	add.s32 	%r876, %r865, %r748;
	add.s32 	%r877, %r875, %r865;
	shf.l.wrap.b32 	%r878, %r876, %r876, 26;
	shf.l.wrap.b32 	%r879, %r876, %r876, 21;
	xor.b32  	%r880, %r878, %r879;
	shf.l.wrap.b32 	%r881, %r876, %r876, 7;
	xor.b32  	%r882, %r880, %r881;
	and.b32  	%r883, %r876, %r843;
	not.b32 	%r884, %r876;
	and.b32  	%r885, %r811, %r884;
	or.b32  	%r886, %r883, %r885;
	shf.l.wrap.b32 	%r887, %r827, %r827, 15;
	shf.l.wrap.b32 	%r888, %r827, %r827, 13;
	xor.b32  	%r889, %r887, %r888;
	shr.u32 	%r890, %r827, 10;
	xor.b32  	%r891, %r889, %r890;
	add.s32 	%r892, %r670, %r891;
	add.s32 	%r893, %r892, 1048584;
	add.s32 	%r894, %r893, %r20;
	add.s32 	%r895, %r894, %r779;
	add.s32 	%r896, %r895, %r886;
	add.s32 	%r897, %r896, %r882;
	shf.l.wrap.b32 	%r898, %r877, %r877, 30;
	shf.l.wrap.b32 	%r899, %r877, %r877, 19;
	xor.b32  	%r900, %r898, %r899;
	shf.l.wrap.b32 	%r901, %r877, %r877, 10;
	xor.b32  	%r902, %r900, %r901;
	xor.b32  	%r903, %r844, %r812;
	and.b32  	%r904, %r877, %r903;
	and.b32  	%r905, %r844, %r812;
	xor.b32  	%r906, %r904, %r905;
	add.s32 	%r907, %r902, %r906;
	add.s32 	%r908, %r897, %r780;
	add.s32 	%r909, %r907, %r897;
	shf.l.wrap.b32 	%r910, %r908, %r908, 26;
	shf.l.wrap.b32 	%r911, %r908, %r908, 21;
	xor.b32  	%r912, %r910, %r911;
	shf.l.wrap.b32 	%r913, %r908, %r908, 7;
	xor.b32  	%r914, %r912, %r913;
	and.b32  	%r915, %r908, %r876;
	not.b32 	%r916, %r908;
	and.b32  	%r917, %r843, %r916;
	or.b32  	%r918, %r915, %r917;
	shf.l.wrap.b32 	%r919, %r860, %r860, 15;
	shf.l.wrap.b32 	%r920, %r860, %r860, 13;
	xor.b32  	%r921, %r919, %r920;
	shr.u32 	%r922, %r860, 10;
	xor.b32  	%r923, %r921, %r922;
	shf.l.wrap.b32 	%r924, %r461, %r461, 25;
	shf.l.wrap.b32 	%r925, %r461, %r461, 14;
	xor.b32  	%r926, %r924, %r925;
	shr.u32 	%r927, %r461, 3;
	xor.b32  	%r928, %r926, %r927;
	add.s32 	%r929, %r928, %r701;
	add.s32 	%r930, %r929, %r923;
	add.s32 	%r931, %r930, 64;
	add.s32 	%r932, %r931, %r21;
	add.s32 	%r933, %r932, %r811;
	add.s32 	%r934, %r933, %r918;
	add.s32 	%r935, %r934, %r914;
	shf.l.wrap.b32 	%r936, %r909, %r909, 30;
	shf.l.wrap.b32 	%r937, %r909, %r909, 19;
	xor.b32  	%r938, %r936, %r937;
	shf.l.wrap.b32 	%r939, %r909, %r909, 10;
	xor.b32  	%r940, %r938, %r939;
	xor.b32  	%r941, %r877, %r844;
	and.b32  	%r942, %r909, %r941;
	and.b32  	%r943, %r877, %r844;
	xor.b32  	%r944, %r942, %r943;
	add.s32 	%r945, %r940, %r944;
	add.s32 	%r946, %r935, %r812;
	add.s32 	%r947, %r945, %r935;
	shf.l.wrap.b32 	%r948, %r946, %r946, 26;
	shf.l.wrap.b32 	%r949, %r946, %r946, 21;
	xor.b32  	%r950, %r948, %r949;
	shf.l.wrap.b32 	%r951, %r946, %r946, 7;
	xor.b32  	%r952, %r950, %r951;
	and.b32  	%r953, %r946, %r908;
	not.b32 	%r954, %r946;
	and.b32  	%r955, %r876, %r954;
	or.b32  	%r956, %r953, %r955;
	shf.l.wrap.b32 	%r957, %r893, %r893, 15;
	shf.l.wrap.b32 	%r958, %r893, %r893, 13;
	xor.b32  	%r959, %r957, %r958;
	shr.u32 	%r960, %r893, 10;
	xor.b32  	%r961, %r959, %r960;
	shf.l.wrap.b32 	%r962, %r487, %r487, 25;
	shf.l.wrap.b32 	%r963, %r487, %r487, 14;
	xor.b32  	%r964, %r962, %r963;
	shr.u32 	%r965, %r487, 3;
	xor.b32  	%r966, %r964, %r965;
	add.s32 	%r967, %r966, %r461;
	add.s32 	%r968, %r967, %r732;
	add.s32 	%r969, %r968, %r961;
	add.s32 	%r970, %r969, %r22;
	add.s32 	%r971, %r970, %r843;
	add.s32 	%r972, %r971, %r956;
	add.s32 	%r973, %r972, %r952;
	shf.l.wrap.b32 	%r974, %r947, %r947, 30;
	shf.l.wrap.b32 	%r975, %r947, %r947, 19;
	xor.b32  	%r976, %r974, %r975;
	shf.l.wrap.b32 	%r977, %r947, %r947, 10;
	xor.b32  	%r978, %r976, %r977;
	xor.b32  	%r979, %r909, %r877;
	and.b32  	%r980, %r947, %r979;
	and.b32  	%r981, %r909, %r877;
	xor.b32  	%r982, %r980, %r981;
	add.s32 	%r983, %r978, %r982;
	add.s32 	%r984, %r973, %r844;
	add.s32 	%r985, %r983, %r973;
	shf.l.wrap.b32 	%r986, %r984, %r984, 26;
	shf.l.wrap.b32 	%r987, %r984, %r984, 21;
	xor.b32  	%r988, %r986, %r987;
	shf.l.wrap.b32 	%r989, %r984, %r984, 7;
	xor.b32  	%r990, %r988, %r989;
	and.b32  	%r991, %r984, %r946;
	not.b32 	%r992, %r984;
	and.b32  	%r993, %r908, %r992;
	or.b32  	%r994, %r991, %r993;
	shf.l.wrap.b32 	%r995, %r931, %r931, 15;
	shf.l.wrap.b32 	%r996, %r931, %r931, 13;
	xor.b32  	%r997, %r995, %r996;
	shr.u32 	%r998, %r931, 10;
	xor.b32  	%r999, %r997, %r998;
	shf.l.wrap.b32 	%r1000, %r517, %r517, 25;
	shf.l.wrap.b32 	%r1001, %r517, %r517, 14;
	xor.b32  	%r1002, %r1000, %r1001;
	shr.u32 	%r1003, %r517, 3;
	xor.b32  	%r1004, %r1002, %r1003;
	add.s32 	%r1005, %r1004, %r487;
	add.s32 	%r1006, %r1005, %r763;
	add.s32 	%r1007, %r1006, %r999;
	add.s32 	%r1008, %r1007, %r23;
	add.s32 	%r1009, %r1008, %r876;
	add.s32 	%r1010, %r1009, %r994;
	add.s32 	%r1011, %r1010, %r990;
	shf.l.wrap.b32 	%r1012, %r985, %r985, 30;
	shf.l.wrap.b32 	%r1013, %r985, %r985, 19;
	xor.b32  	%r1014, %r1012, %r1013;
	shf.l.wrap.b32 	%r1015, %r985, %r985, 10;
	xor.b32  	%r1016, %r1014, %r1015;
	xor.b32  	%r1017, %r947, %r909;
	and.b32  	%r1018, %r985, %r1017;
	and.b32  	%r1019, %r947, %r909;
	xor.b32  	%r1020, %r1018, %r1019;
	add.s32 	%r1021, %r1016, %r1020;
	add.s32 	%r1022, %r1011, %r877;
	add.s32 	%r1023, %r1021, %r1011;
	shf.l.wrap.b32 	%r1024, %r1022, %r1022, 26;
	shf.l.wrap.b32 	%r1025, %r1022, %r1022, 21;
	xor.b32  	%r1026, %r1024, %r1025;
	shf.l.wrap.b32 	%r1027, %r1022, %r1022, 7;
	xor.b32  	%r1028, %r1026, %r1027;
	and.b32  	%r1029, %r1022, %r984;
	not.b32 	%r1030, %r1022;
	and.b32  	%r1031, %r946, %r1030;
	or.b32  	%r1032, %r1029, %r1031;
	shf.l.wrap.b32 	%r1033, %r969, %r969, 15;
	shf.l.wrap.b32 	%r1034, %r969, %r969, 13;
	xor.b32  	%r1035, %r1033, %r1034;
	shr.u32 	%r1036, %r969, 10;
	xor.b32  	%r1037, %r1035, %r1036;
	shf.l.wrap.b32 	%r1038, %r547, %r547, 25;
	shf.l.wrap.b32 	%r1039, %r547, %r547, 14;
	xor.b32  	%r1040, %r1038, %r1039;
	shr.u32 	%r1041, %r547, 3;
	xor.b32  	%r1042, %r1040, %r1041;
	add.s32 	%r1043, %r1042, %r517;
	add.s32 	%r1044, %r1043, %r795;
	add.s32 	%r1045, %r1044, %r1037;
	add.s32 	%r1046, %r1045, %r24;
	add.s32 	%r1047, %r1046, %r908;
	add.s32 	%r1048, %r1047, %r1032;
	add.s32 	%r1049, %r1048, %r1028;
	shf.l.wrap.b32 	%r1050, %r1023, %r1023, 30;
	shf.l.wrap.b32 	%r1051, %r1023, %r1023, 19;
	xor.b32  	%r1052, %r1050, %r1051;
	shf.l.wrap.b32 	%r1053, %r1023, %r1023, 10;
	xor.b32  	%r1054, %r1052, %r1053;
	xor.b32  	%r1055, %r985, %r947;
	and.b32  	%r1056, %r1023, %r1055;
	and.b32  	%r1057, %r985, %r947;
	xor.b32  	%r1058, %r1056, %r1057;
	add.s32 	%r1059, %r1054, %r1058;
	add.s32 	%r1060, %r1049, %r909;
	add.s32 	%r1061, %r1059, %r1049;
	shf.l.wrap.b32 	%r1062, %r1060, %r1060, 26;
	shf.l.wrap.b32 	%r1063, %r1060, %r1060, 21;
	xor.b32  	%r1064, %r1062, %r1063;
	shf.l.wrap.b32 	%r1065, %r1060, %r1060, 7;
	xor.b32  	%r1066, %r1064, %r1065;
	and.b32  	%r1067, %r1060, %r1022;
	not.b32 	%r1068, %r1060;
	and.b32  	%r1069, %r984, %r1068;
	or.b32  	%r1070, %r1067, %r1069;
	shf.l.wrap.b32 	%r1071, %r1007, %r1007, 15;
	shf.l.wrap.b32 	%r1072, %r1007, %r1007, 13;
	xor.b32  	%r1073, %r1071, %r1072;
	shr.u32 	%r1074, %r1007, 10;
	xor.b32  	%r1075, %r1073, %r1074;
	shf.l.wrap.b32 	%r1076, %r577, %r577, 25;
	shf.l.wrap.b32 	%r1077, %r577, %r577, 14;
	xor.b32  	%r1078, %r1076, %r1077;
	shr.u32 	%r1079, %r577, 3;
	xor.b32  	%r1080, %r1078, %r1079;
	add.s32 	%r1081, %r1080, %r547;
	add.s32 	%r1082, %r1081, %r827;
	add.s32 	%r1083, %r1082, %r1075;
	add.s32 	%r1084, %r1083, %r25;
	add.s32 	%r1085, %r1084, %r946;
	add.s32 	%r1086, %r1085, %r1070;
	add.s32 	%r1087, %r1086, %r1066;
	shf.l.wrap.b32 	%r1088, %r1061, %r1061, 30;
	shf.l.wrap.b32 	%r1089, %r1061, %r1061, 19;
	xor.b32  	%r1090, %r1088, %r1089;
	shf.l.wrap.b32 	%r1091, %r1061, %r1061, 10;
	xor.b32  	%r1092, %r1090, %r1091;
	xor.b32  	%r1093, %r1023, %r985;
	and.b32  	%r1094, %r1061, %r1093;
	and.b32  	%r1095, %r1023, %r985;
	xor.b32  	%r1096, %r1094, %r1095;
	add.s32 	%r1097, %r1092, %r1096;
	add.s32 	%r1098, %r1087, %r947;
	add.s32 	%r1099, %r1097, %r1087;
	shf.l.wrap.b32 	%r1100, %r1098, %r1098, 26;
	shf.l.wrap.b32 	%r1101, %r1098, %r1098, 21;
	xor.b32  	%r1102, %r1100, %r1101;
	shf.l.wrap.b32 	%r1103, %r1098, %r1098, 7;
	xor.b32  	%r1104, %r1102, %r1103;
	and.b32  	%r1105, %r1098, %r1060;
	not.b32 	%r1106, %r1098;
	and.b32  	%r1107, %r1022, %r1106;
	or.b32  	%r1108, %r1105, %r1107;
	shf.l.wrap.b32 	%r1109, %r1045, %r1045, 15;
	shf.l.wrap.b32 	%r1110, %r1045, %r1045, 13;
	xor.b32  	%r1111, %r1109, %r1110;
	shr.u32 	%r1112, %r1045, 10;
	xor.b32  	%r1113, %r1111, %r1112;
	shf.l.wrap.b32 	%r1114, %r608, %r607, 25;
	shf.l.wrap.b32 	%r1115, %r608, %r607, 14;
	xor.b32  	%r1116, %r1114, %r1115;
	shr.u32 	%r1117, %r608, 3;
	xor.b32  	%r1118, %r1116, %r1117;
	add.s32 	%r1119, %r1118, %r577;
	add.s32 	%r1120, %r1119, %r860;
	add.s32 	%r1121, %r1120, %r1113;
	add.s32 	%r1122, %r1121, %r26;
	add.s32 	%r1123, %r1122, %r984;
	add.s32 	%r1124, %r1123, %r1108;
	add.s32 	%r1125, %r1124, %r1104;
	shf.l.wrap.b32 	%r1126, %r1099, %r1099, 30;
	shf.l.wrap.b32 	%r1127, %r1099, %r1099, 19;
	xor.b32  	%r1128, %r1126, %r1127;
	shf.l.wrap.b32 	%r1129, %r1099, %r1099, 10;
	xor.b32  	%r1130, %r1128, %r1129;
	xor.b32  	%r1131, %r1061, %r1023;
	and.b32  	%r1132, %r1099, %r1131;
	and.b32  	%r1133, %r1061, %r1023;
	xor.b32  	%r1134, %r1132, %r1133;
	add.s32 	%r1135, %r1130, %r1134;
	add.s32 	%r1136, %r1125, %r985;
	add.s32 	%r1137, %r1135, %r1125;
	shf.l.wrap.b32 	%r1138, %r1136, %r1136, 26;
	shf.l.wrap.b32 	%r1139, %r1136, %r1136, 21;
	xor.b32  	%r1140, %r1138, %r1139;
	shf.l.wrap.b32 	%r1141, %r1136, %r1136, 7;
	xor.b32  	%r1142, %r1140, %r1141;
	and.b32  	%r1143, %r1136, %r1098;
	not.b32 	%r1144, %r1136;
	and.b32  	%r1145, %r1060, %r1144;
	or.b32  	%r1146, %r1143, %r1145;
	shf.l.wrap.b32 	%r1147, %r1083, %r1083, 15;
	shf.l.wrap.b32 	%r1148, %r1083, %r1083, 13;
	xor.b32  	%r1149, %r1147, %r1148;
	shr.u32 	%r1150, %r1083, 10;
	xor.b32  	%r1151, %r1149, %r1150;
	shf.l.wrap.b32 	%r1152, %r639, %r639, 25;
	shf.l.wrap.b32 	%r1153, %r639, %r639, 14;
	xor.b32  	%r1154, %r1152, %r1153;
	shr.u32 	%r1155, %r639, 3;
	xor.b32  	%r1156, %r1154, %r1155;
	add.s32 	%r1157, %r1156, %r608;
	add.s32 	%r1158, %r1157, %r893;
	add.s32 	%r1159, %r1158, %r1151;
	add.s32 	%r1160, %r1159, %r27;
	add.s32 	%r1161, %r1160, %r1022;
	add.s32 	%r1162, %r1161, %r1146;
	add.s32 	%r1163, %r1162, %r1142;
	shf.l.wrap.b32 	%r1164, %r1137, %r1137, 30;
	shf.l.wrap.b32 	%r1165, %r1137, %r1137, 19;
	xor.b32  	%r1166, %r1164, %r1165;
	shf.l.wrap.b32 	%r1167, %r1137, %r1137, 10;
	xor.b32  	%r1168, %r1166, %r1167;
	xor.b32  	%r1169, %r1099, %r1061;
	and.b32  	%r1170, %r1137, %r1169;
	and.b32  	%r1171, %r1099, %r1061;
	xor.b32  	%r1172, %r1170, %r1171;
	add.s32 	%r1173, %r1168, %r1172;
	add.s32 	%r1174, %r1163, %r1023;
	add.s32 	%r1175, %r1173, %r1163;
	shf.l.wrap.b32 	%r1176, %r1174, %r1174, 26;
	shf.l.wrap.b32 	%r1177, %r1174, %r1174, 21;
	xor.b32  	%r1178, %r1176, %r1177;
	shf.l.wrap.b32 	%r1179, %r1174, %r1174, 7;
	xor.b32  	%r1180, %r1178, %r1179;
	and.b32  	%r1181, %r1174, %r1136;
	not.b32 	%r1182, %r1174;
	and.b32  	%r1183, %r1098, %r1182;
	or.b32  	%r1184, %r1181, %r1183;
	shf.l.wrap.b32 	%r1185, %r1121, %r1121, 15;
	shf.l.wrap.b32 	%r1186, %r1121, %r1121, 13;
	xor.b32  	%r1187, %r1185, %r1186;
	shr.u32 	%r1188, %r1121, 10;
	xor.b32  	%r1189, %r1187, %r1188;
	shf.l.wrap.b32 	%r1190, %r670, %r670, 25;
	shf.l.wrap.b32 	%r1191, %r670, %r670, 14;
	xor.b32  	%r1192, %r1190, %r1191;
	shr.u32 	%r1193, %r670, 3;
	xor.b32  	%r1194, %r1192, %r1193;
	add.s32 	%r1195, %r1194, %r639;
	add.s32 	%r1196, %r1195, %r931;
	add.s32 	%r1197, %r1196, %r1189;
	add.s32 	%r1198, %r1197, %r28;
	add.s32 	%r1199, %r1198, %r1060;
	add.s32 	%r1200, %r1199, %r1184;
	add.s32 	%r1201, %r1200, %r1180;
	shf.l.wrap.b32 	%r1202, %r1175, %r1175, 30;
	shf.l.wrap.b32 	%r1203, %r1175, %r1175, 19;
	xor.b32  	%r1204, %r1202, %r1203;
	shf.l.wrap.b32 	%r1205, %r1175, %r1175, 10;
	xor.b32  	%r1206, %r1204, %r1205;
	xor.b32  	%r1207, %r1137, %r1099;
	and.b32  	%r1208, %r1175, %r1207;
	and.b32  	%r1209, %r1137, %r1099;
	xor.b32  	%r1210, %r1208, %r1209;
	add.s32 	%r1211, %r1206, %r1210;
	add.s32 	%r1212, %r1201, %r1061;
	add.s32 	%r1213, %r1211, %r1201;
	shf.l.wrap.b32 	%r1214, %r1212, %r1212, 26;
	shf.l.wrap.b32 	%r1215, %r1212, %r1212, 21;
	xor.b32  	%r1216, %r1214, %r1215;
	shf.l.wrap.b32 	%r1217, %r1212, %r1212, 7;
	xor.b32  	%r1218, %r1216, %r1217;
	and.b32  	%r1219, %r1212, %r1174;
	not.b32 	%r1220, %r1212;
	and.b32  	%r1221, %r1136, %r1220;
	or.b32  	%r1222, %r1219, %r1221;
	shf.l.wrap.b32 	%r1223, %r1159, %r1159, 15;
	shf.l.wrap.b32 	%r1224, %r1159, %r1159, 13;
	xor.b32  	%r1225, %r1223, %r1224;
	shr.u32 	%r1226, %r1159, 10;
	xor.b32  	%r1227, %r1225, %r1226;
	shf.l.wrap.b32 	%r1228, %r701, %r701, 25;
	shf.l.wrap.b32 	%r1229, %r701, %r701, 14;
	xor.b32  	%r1230, %r1228, %r1229;
	shr.u32 	%r1231, %r701, 3;
	xor.b32  	%r1232, %r1230, %r1231;
	add.s32 	%r1233, %r1232, %r670;
	add.s32 	%r1234, %r1233, %r969;
	add.s32 	%r1235, %r1234, %r1227;
	add.s32 	%r1236, %r1235, %r29;
	add.s32 	%r1237, %r1236, %r1098;
	add.s32 	%r1238, %r1237, %r1222;
	add.s32 	%r1239, %r1238, %r1218;
	shf.l.wrap.b32 	%r1240, %r1213, %r1213, 30;
	shf.l.wrap.b32 	%r1241, %r1213, %r1213, 19;
	xor.b32  	%r1242, %r1240, %r1241;
	shf.l.wrap.b32 	%r1243, %r1213, %r1213, 10;
	xor.b32  	%r1244, %r1242, %r1243;
	xor.b32  	%r1245, %r1175, %r1137;
	and.b32  	%r1246, %r1213, %r1245;
	and.b32  	%r1247, %r1175, %r1137;
	xor.b32  	%r1248, %r1246, %r1247;
	add.s32 	%r1249, %r1244, %r1248;
	add.s32 	%r1250, %r1239, %r1099;
	add.s32 	%r1251, %r1249, %r1239;
	shf.l.wrap.b32 	%r1252, %r1250, %r1250, 26;
	shf.l.wrap.b32 	%r1253, %r1250, %r1250, 21;
	xor.b32  	%r1254, %r1252, %r1253;
	shf.l.wrap.b32 	%r1255, %r1250, %r1250, 7;
	xor.b32  	%r1256, %r1254, %r1255;
	and.b32  	%r1257, %r1250, %r1212;
	not.b32 	%r1258, %r1250;
	and.b32  	%r1259, %r1174, %r1258;
	or.b32  	%r1260, %r1257, %r1259;
	shf.l.wrap.b32 	%r1261, %r1197, %r1197, 15;
	shf.l.wrap.b32 	%r1262, %r1197, %r1197, 13;
	xor.b32  	%r1263, %r1261, %r1262;
	shr.u32 	%r1264, %r1197, 10;
	xor.b32  	%r1265, %r1263, %r1264;
	shf.l.wrap.b32 	%r1266, %r732, %r732, 25;
	shf.l.wrap.b32 	%r1267, %r732, %r732, 14;
	xor.b32  	%r1268, %r1266, %r1267;
	shr.u32 	%r1269, %r732, 3;
	xor.b32  	%r1270, %r1268, %r1269;
	add.s32 	%r1271, %r1270, %r701;
	add.s32 	%r1272, %r1271, %r1007;
	add.s32 	%r1273, %r1272, %r1265;
	add.s32 	%r1275, %r1273, %r1274;
	add.s32 	%r1276, %r1275, %r1136;
	add.s32 	%r1277, %r1276, %r1260;
	add.s32 	%r1278, %r1277, %r1256;
	shf.l.wrap.b32 	%r1279, %r1251, %r1251, 30;
	shf.l.wrap.b32 	%r1280, %r1251, %r1251, 19;
	xor.b32  	%r1281, %r1279, %r1280;
	shf.l.wrap.b32 	%r1282, %r1251, %r1251, 10;
	xor.b32  	%r1283, %r1281, %r1282;
	xor.b32  	%r1284, %r1213, %r1175;
	and.b32  	%r1285, %r1251, %r1284;
	and.b32  	%r1286, %r1213, %r1175;
	xor.b32  	%r1287, %r1285, %r1286;
	add.s32 	%r1288, %r1283, %r1287;
	add.s32 	%r1289, %r1278, %r1137;
	add.s32 	%r1290, %r1288, %r1278;
	shf.l.wrap.b32 	%r1291, %r1289, %r1289, 26;
	shf.l.wrap.b32 	%r1292, %r1289, %r1289, 21;
	xor.b32  	%r1293, %r1291, %r1292;
	shf.l.wrap.b32 	%r1294, %r1289, %r1289, 7;
	xor.b32  	%r1295, %r1293, %r1294;
	and.b32  	%r1296, %r1289, %r1250;
	not.b32 	%r1297, %r1289;
	and.b32  	%r1298, %r1212, %r1297;
	or.b32  	%r1299, %r1296, %r1298;
	shf.l.wrap.b32 	%r1300, %r1235, %r1235, 15;
	shf.l.wrap.b32 	%r1301, %r1235, %r1235, 13;
	xor.b32  	%r1302, %r1300, %r1301;
	shr.u32 	%r1303, %r1235, 10;
	xor.b32  	%r1304, %r1302, %r1303;
	shf.l.wrap.b32 	%r1305, %r763, %r763, 25;
	shf.l.wrap.b32 	%r1306, %r763, %r763, 14;
	xor.b32  	%r1307, %r1305, %r1306;
	shr.u32 	%r1308, %r763, 3;
	xor.b32  	%r1309, %r1307, %r1308;
	add.s32 	%r1310, %r1309, %r732;
	add.s32 	%r1311, %r1310, %r1045;
	add.s32 	%r1312, %r1311, %r1304;
	add.s32 	%r1314, %r1312, %r1313;
	add.s32 	%r1315, %r1314, %r1174;
	add.s32 	%r1316, %r1315, %r1299;
	add.s32 	%r1317, %r1316, %r1295;
	shf.l.wrap.b32 	%r1318, %r1290, %r1290, 30;
	shf.l.wrap.b32 	%r1319, %r1290, %r1290, 19;
	xor.b32  	%r1320, %r1318, %r1319;
	shf.l.wrap.b32 	%r1321, %r1290, %r1290, 10;
	xor.b32  	%r1322, %r1320, %r1321;
	xor.b32  	%r1323, %r1251, %r1213;
	and.b32  	%r1324, %r1290, %r1323;
	and.b32  	%r1325, %r1251, %r1213;
	xor.b32  	%r1326, %r1324, %r1325;
	add.s32 	%r1327, %r1322, %r1326;
	add.s32 	%r1328, %r1317, %r1175;
	add.s32 	%r1329, %r1327, %r1317;
	shf.l.wrap.b32 	%r1330, %r1328, %r1328, 26;
	shf.l.wrap.b32 	%r1331, %r1328, %r1328, 21;
	xor.b32  	%r1332, %r1330, %r1331;
	shf.l.wrap.b32 	%r1333, %r1328, %r1328, 7;
	xor.b32  	%r1334, %r1332, %r1333;
	and.b32  	%r1335, %r1328, %r1289;
	not.b32 	%r1336, %r1328;
	and.b32  	%r1337, %r1250, %r1336;
	or.b32  	%r1338, %r1335, %r1337;
	shf.l.wrap.b32 	%r1339, %r1273, %r1273, 15;
	shf.l.wrap.b32 	%r1340, %r1273, %r1273, 13;
	xor.b32  	%r1341, %r1339, %r1340;
	shr.u32 	%r1342, %r1273, 10;
	xor.b32  	%r1343, %r1341, %r1342;
	shf.l.wrap.b32 	%r1344, %r795, %r795, 25;
	shf.l.wrap.b32 	%r1345, %r795, %r795, 14;
	xor.b32  	%r1346, %r1344, %r1345;
	shr.u32 	%r1347, %r795, 3;
	xor.b32  	%r1348, %r1346, %r1347;
	add.s32 	%r1349, %r1348, %r763;
	add.s32 	%r1350, %r1349, %r1083;
	add.s32 	%r1351, %r1350, %r1343;
	add.s32 	%r1353, %r1351, %r1352;
	add.s32 	%r1354, %r1353, %r1212;
	add.s32 	%r1355, %r1354, %r1338;
	add.s32 	%r1356, %r1355, %r1334;
	shf.l.wrap.b32 	%r1357, %r1329, %r1329, 30;
	shf.l.wrap.b32 	%r1358, %r1329, %r1329, 19;
	xor.b32  	%r1359, %r1357, %r1358;
	shf.l.wrap.b32 	%r1360, %r1329, %r1329, 10;
	xor.b32  	%r1361, %r1359, %r1360;
	xor.b32  	%r1362, %r1290, %r1251;
	and.b32  	%r1363, %r1329, %r1362;
	and.b32  	%r1364, %r1290, %r1251;
	xor.b32  	%r1365, %r1363, %r1364;
	add.s32 	%r1366, %r1361, %r1365;
	add.s32 	%r1367, %r1356, %r1213;
	add.s32 	%r1368, %r1366, %r1356;
	shf.l.wrap.b32 	%r1369, %r1367, %r1367, 26;
	shf.l.wrap.b32 	%r1370, %r1367, %r1367, 21;
	xor.b32  	%r1371, %r1369, %r1370;
	shf.l.wrap.b32 	%r1372, %r1367, %r1367, 7;
	xor.b32  	%r1373, %r1371, %r1372;
	and.b32  	%r1374, %r1367, %r1328;
	not.b32 	%r1375, %r1367;
	and.b32  	%r1376, %r1289, %r1375;
	or.b32  	%r1377, %r1374, %r1376;
	shf.l.wrap.b32 	%r1378, %r1312, %r1312, 15;
	shf.l.wrap.b32 	%r1379, %r1312, %r1312, 13;
	xor.b32  	%r1380, %r1378, %r1379;
	shr.u32 	%r1381, %r1312, 10;
	xor.b32  	%r1382, %r1380, %r1381;
	shf.l.wrap.b32 	%r1383, %r827, %r827, 25;
	shf.l.wrap.b32 	%r1384, %r827, %r827, 14;
	xor.b32  	%r1385, %r1383, %r1384;
	shr.u32 	%r1386, %r827, 3;
	xor.b32  	%r1387, %r1385, %r1386;
	add.s32 	%r1388, %r1387, %r795;
	add.s32 	%r1389, %r1388, %r1121;
	add.s32 	%r1390, %r1389, %r1382;
	add.s32 	%r1392, %r1390, %r1391;
	add.s32 	%r1393, %r1392, %r1250;
	add.s32 	%r1394, %r1393, %r1377;
	add.s32 	%r1395, %r1394, %r1373;
	shf.l.wrap.b32 	%r1396, %r1368, %r1368, 30;
	shf.l.wrap.b32 	%r1397, %r1368, %r1368, 19;
	xor.b32  	%r1398, %r1396, %r1397;
	shf.l.wrap.b32 	%r1399, %r1368, %r1368, 10;
	xor.b32  	%r1400, %r1398, %r1399;
	xor.b32  	%r1401, %r1329, %r1290;
	and.b32  	%r1402, %r1368, %r1401;
	and.b32  	%r1403, %r1329, %r1290;
	xor.b32  	%r1404, %r1402, %r1403;
	add.s32 	%r1405, %r1400, %r1404;
	add.s32 	%r1406, %r1395, %r1251;
	add.s32 	%r1407, %r1405, %r1395;
	shf.l.wrap.b32 	%r1408, %r1406, %r1406, 26;
	shf.l.wrap.b32 	%r1409, %r1406, %r1406, 21;
	xor.b32  	%r1410, %r1408, %r1409;
	shf.l.wrap.b32 	%r1411, %r1406, %r1406, 7;
	xor.b32  	%r1412, %r1410, %r1411;
	and.b32  	%r1413, %r1406, %r1367;
	not.b32 	%r1414, %r1406;
	and.b32  	%r1415, %r1328, %r1414;
	or.b32  	%r1416, %r1413, %r1415;
	shf.l.wrap.b32 	%r1417, %r1351, %r1351, 15;
	shf.l.wrap.b32 	%r1418, %r1351, %r1351, 13;
	xor.b32  	%r1419, %r1417, %r1418;
	shr.u32 	%r1420, %r1351, 10;
	xor.b32  	%r1421, %r1419, %r1420;
	shf.l.wrap.b32 	%r1422, %r860, %r860, 25;
	shf.l.wrap.b32 	%r1423, %r860, %r860, 14;
	xor.b32  	%r1424, %r1422, %r1423;
	shr.u32 	%r1425, %r860, 3;
	xor.b32  	%r1426, %r1424, %r1425;
	add.s32 	%r1427, %r1426, %r827;
	add.s32 	%r1428, %r1427, %r1159;
	add.s32 	%r1429, %r1428, %r1421;
	add.s32 	%r1431, %r1429, %r1430;
	add.s32 	%r1432, %r1431, %r1289;
	add.s32 	%r1433, %r1432, %r1416;
	add.s32 	%r1434, %r1433, %r1412;
	shf.l.wrap.b32 	%r1435, %r1407, %r1407, 30;
	shf.l.wrap.b32 	%r1436, %r1407, %r1407, 19;
	xor.b32  	%r1437, %r1435, %r1436;
	shf.l.wrap.b32 	%r1438, %r1407, %r1407, 10;
	xor.b32  	%r1439, %r1437, %r1438;
	xor.b32  	%r1440, %r1368, %r1329;
	and.b32  	%r1441, %r1407, %r1440;
	and.b32  	%r1442, %r1368, %r1329;
	xor.b32  	%r1443, %r1441, %r1442;
	add.s32 	%r1444, %r1439, %r1443;
	add.s32 	%r1445, %r1434, %r1290;
	add.s32 	%r1446, %r1444, %r1434;
	shf.l.wrap.b32 	%r1447, %r1445, %r1445, 26;
	shf.l.wrap.b32 	%r1448, %r1445, %r1445, 21;
	xor.b32  	%r1449, %r1447, %r1448;
	shf.l.wrap.b32 	%r1450, %r1445, %r1445, 7;
	xor.b32  	%r1451, %r1449, %r1450;
	and.b32  	%r1452, %r1445, %r1406;
	not.b32 	%r1453, %r1445;
	and.b32  	%r1454, %r1367, %r1453;
	or.b32  	%r1455, %r1452, %r1454;
	shf.l.wrap.b32 	%r1456, %r1390, %r1390, 15;
	shf.l.wrap.b32 	%r1457, %r1390, %r1390, 13;
	xor.b32  	%r1458, %r1456, %r1457;
	shr.u32 	%r1459, %r1390, 10;
	xor.b32  	%r1460, %r1458, %r1459;
	shf.l.wrap.b32 	%r1461, %r893, %r893, 25;
	shf.l.wrap.b32 	%r1462, %r893, %r893, 14;
	xor.b32  	%r1463, %r1461, %r1462;
	shr.u32 	%r1464, %r893, 3;
	xor.b32  	%r1465, %r1463, %r1464;
	add.s32 	%r1466, %r1465, %r860;
	add.s32 	%r1467, %r1466, %r1197;
	add.s32 	%r1468, %r1467, %r1460;
	add.s32 	%r1469, %r1468, %r30;
	add.s32 	%r1470, %r1469, %r1328;
	add.s32 	%r1471, %r1470, %r1455;
	add.s32 	%r1472, %r1471, %r1451;
	shf.l.wrap.b32 	%r1473, %r1446, %r1446, 30;
	shf.l.wrap.b32 	%r1474, %r1446, %r1446, 19;
	xor.b32  	%r1475, %r1473, %r1474;
	shf.l.wrap.b32 	%r1476, %r1446, %r1446, 10;
	xor.b32  	%r1477, %r1475, %r1476;
	xor.b32  	%r1478, %r1407, %r1368;
	and.b32  	%r1479, %r1446, %r1478;
	and.b32  	%r1480, %r1407, %r1368;
	xor.b32  	%r1481, %r1479, %r1480;
	add.s32 	%r1482, %r1477, %r1481;
	add.s32 	%r1483, %r1472, %r1329;
	add.s32 	%r1484, %r1482, %r1472;
	shf.l.wrap.b32 	%r1485, %r1483, %r1483, 26;
	shf.l.wrap.b32 	%r1486, %r1483, %r1483, 21;
	xor.b32  	%r1487, %r1485, %r1486;
	shf.l.wrap.b32 	%r1488, %r1483, %r1483, 7;
	xor.b32  	%r1489, %r1487, %r1488;
	and.b32  	%r1490, %r1483, %r1445;
	not.b32 	%r1491, %r1483;
	and.b32  	%r1492, %r1406, %r1491;
	or.b32  	%r1493, %r1490, %r1492;
	shf.l.wrap.b32 	%r1494, %r1429, %r1429, 15;
	shf.l.wrap.b32 	%r1495, %r1429, %r1429, 13;
	xor.b32  	%r1496, %r1494, %r1495;
	shr.u32 	%r1497, %r1429, 10;
	xor.b32  	%r1498, %r1496, %r1497;
	shf.l.wrap.b32 	%r1499, %r931, %r931, 25;
	shf.l.wrap.b32 	%r1500, %r931, %r931, 14;
	xor.b32  	%r1501, %r1499, %r1500;
	shr.u32 	%r1502, %r931, 3;
	xor.b32  	%r1503, %r1501, %r1502;
	add.s32 	%r1504, %r1503, %r893;
	add.s32 	%r1505, %r1504, %r1235;
	add.s32 	%r1506, %r1505, %r1498;
	add.s32 	%r1507, %r1506, %r31;
	add.s32 	%r1508, %r1507, %r1367;
	add.s32 	%r1509, %r1508, %r1493;
	add.s32 	%r1510, %r1509, %r1489;
	shf.l.wrap.b32 	%r1511, %r1484, %r1484, 30;
	shf.l.wrap.b32 	%r1512, %r1484, %r1484, 19;
	xor.b32  	%r1513, %r1511, %r1512;
	shf.l.wrap.b32 	%r1514, %r1484, %r1484, 10;
	xor.b32  	%r1515, %r1513, %r1514;
	xor.b32  	%r1516, %r1446, %r1407;
	and.b32  	%r1517, %r1484, %r1516;
	and.b32  	%r1518, %r1446, %r1407;
	xor.b32  	%r1519, %r1517, %r1518;
	add.s32 	%r1520, %r1515, %r1519;
	add.s32 	%r1521, %r1510, %r1368;
	add.s32 	%r1522, %r1520, %r1510;
	shf.l.wrap.b32 	%r1523, %r1521, %r1521, 26;
	shf.l.wrap.b32 	%r1524, %r1521, %r1521, 21;
	xor.b32  	%r1525, %r1523, %r1524;
	shf.l.wrap.b32 	%r1526, %r1521, %r1521, 7;
	xor.b32  	%r1527, %r1525, %r1526;
	and.b32  	%r1528, %r1521, %r1483;
	not.b32 	%r1529, %r1521;
	and.b32  	%r1530, %r1445, %r1529;
	or.b32  	%r1531, %r1528, %r1530;
	shf.l.wrap.b32 	%r1532, %r1468, %r1468, 15;
	shf.l.wrap.b32 	%r1533, %r1468, %r1468, 13;
	xor.b32  	%r1534, %r1532, %r1533;
	shr.u32 	%r1535, %r1468, 10;
	xor.b32  	%r1536, %r1534, %r1535;
	shf.l.wrap.b32 	%r1537, %r969, %r969, 25;
	shf.l.wrap.b32 	%r1538, %r969, %r969, 14;
	xor.b32  	%r1539, %r1537, %r1538;
	shr.u32 	%r1540, %r969, 3;
	xor.b32  	%r1541, %r1539, %r1540;
	add.s32 	%r1542, %r1541, %r931;
	add.s32 	%r1543, %r1542, %r1273;
	add.s32 	%r1544, %r1543, %r1536;
	add.s32 	%r1546, %r1544, %r1545;
	add.s32 	%r1547, %r1546, %r1406;
	add.s32 	%r1548, %r1547, %r1531;
	add.s32 	%r1549, %r1548, %r1527;
	shf.l.wrap.b32 	%r1550, %r1522, %r1522, 30;
	shf.l.wrap.b32 	%r1551, %r1522, %r1522, 19;
	xor.b32  	%r1552, %r1550, %r1551;
	shf.l.wrap.b32 	%r1553, %r1522, %r1522, 10;
	xor.b32  	%r1554, %r1552, %r1553;
	xor.b32  	%r1555, %r1484, %r1446;
	and.b32  	%r1556, %r1522, %r1555;
	and.b32  	%r1557, %r1484, %r1446;
	xor.b32  	%r1558, %r1556, %r1557;
	add.s32 	%r1559, %r1554, %r1558;
	add.s32 	%r1560, %r1549, %r1407;
	add.s32 	%r1561, %r1559, %r1549;
	shf.l.wrap.b32 	%r1562, %r1560, %r1560, 26;
	shf.l.wrap.b32 	%r1563, %r1560, %r1560, 21;
	xor.b32  	%r1564, %r1562, %r1563;
	shf.l.wrap.b32 	%r1565, %r1560, %r1560, 7;
	xor.b32  	%r1566, %r1564, %r1565;
	and.b32  	%r1567, %r1560, %r1521;
	not.b32 	%r1568, %r1560;
	and.b32  	%r1569, %r1483, %r1568;
	or.b32  	%r1570, %r1567, %r1569;
	shf.l.wrap.b32 	%r1571, %r1506, %r1506, 15;
	shf.l.wrap.b32 	%r1572, %r1506, %r1506, 13;
	xor.b32  	%r1573, %r1571, %r1572;
	shr.u32 	%r1574, %r1506, 10;
	xor.b32  	%r1575, %r1573, %r1574;
	shf.l.wrap.b32 	%r1576, %r1007, %r1007, 25;
	shf.l.wrap.b32 	%r1577, %r1007, %r1007, 14;
	xor.b32  	%r1578, %r1576, %r1577;
	shr.u32 	%r1579, %r1007, 3;
	xor.b32  	%r1580, %r1578, %r1579;
	add.s32 	%r1581, %r1580, %r969;
	add.s32 	%r1582, %r1581, %r1312;
	add.s32 	%r1583, %r1582, %r1575;
	add.s32 	%r1585, %r1583, %r1584;
	add.s32 	%r1586, %r1585, %r1445;
	add.s32 	%r1587, %r1586, %r1570;
	add.s32 	%r1588, %r1587, %r1566;
	shf.l.wrap.b32 	%r1589, %r1561, %r1561, 30;
	shf.l.wrap.b32 	%r1590, %r1561, %r1561, 19;
	xor.b32  	%r1591, %r1589, %r1590;
	shf.l.wrap.b32 	%r1592, %r1561, %r1561, 10;
	xor.b32  	%r1593, %r1591, %r1592;
	xor.b32  	%r1594, %r1522, %r1484;
	and.b32  	%r1595, %r1561, %r1594;
	and.b32  	%r1596, %r1522, %r1484;
	xor.b32  	%r1597, %r1595, %r1596;
	add.s32 	%r1598, %r1593, %r1597;
	add.s32 	%r1599, %r1588, %r1446;
	add.s32 	%r1600, %r1598, %r1588;
	shf.l.wrap.b32 	%r1601, %r1599, %r1599, 26;
	shf.l.wrap.b32 	%r1602, %r1599, %r1599, 21;
	xor.b32  	%r1603, %r1601, %r1602;
	shf.l.wrap.b32 	%r1604, %r1599, %r1599, 7;
	xor.b32  	%r1605, %r1603, %r1604;
	and.b32  	%r1606, %r1599, %r1560;
	not.b32 	%r1607, %r1599;
	and.b32  	%r1608, %r1521, %r1607;
	or.b32  	%r1609, %r1606, %r1608;
	shf.l.wrap.b32 	%r1610, %r1544, %r1544, 15;
	shf.l.wrap.b32 	%r1611, %r1544, %r1544, 13;
	xor.b32  	%r1612, %r1610, %r1611;
	shr.u32 	%r1613, %r1544, 10;
	xor.b32  	%r1614, %r1612, %r1613;
	shf.l.wrap.b32 	%r1615, %r1045, %r1045, 25;
	shf.l.wrap.b32 	%r1616, %r1045, %r1045, 14;
	xor.b32  	%r1617, %r1615, %r1616;
	shr.u32 	%r1618, %r1045, 3;
	xor.b32  	%r1619, %r1617, %r1618;
	add.s32 	%r1620, %r1619, %r1007;
	add.s32 	%r1621, %r1620, %r1351;
	add.s32 	%r1622, %r1621, %r1614;
	add.s32 	%r1624, %r1622, %r1623;
	add.s32 	%r1625, %r1624, %r1483;
	add.s32 	%r1626, %r1625, %r1609;
	add.s32 	%r1627, %r1626, %r1605;
	shf.l.wrap.b32 	%r1628, %r1600, %r1600, 30;
	shf.l.wrap.b32 	%r1629, %r1600, %r1600, 19;
	xor.b32  	%r1630, %r1628, %r1629;
	shf.l.wrap.b32 	%r1631, %r1600, %r1600, 10;
	xor.b32  	%r1632, %r1630, %r1631;
	xor.b32  	%r1633, %r1561, %r1522;
	and.b32  	%r1634, %r1600, %r1633;
	and.b32  	%r1635, %r1561, %r1522;
	xor.b32  	%r1636, %r1634, %r1635;
	add.s32 	%r1637, %r1632, %r1636;
	add.s32 	%r1638, %r1627, %r1484;
	add.s32 	%r1639, %r1637, %r1627;
	shf.l.wrap.b32 	%r1640, %r1638, %r1638, 26;
	shf.l.wrap.b32 	%r1641, %r1638, %r1638, 21;
	xor.b32  	%r1642, %r1640, %r1641;
	shf.l.wrap.b32 	%r1643, %r1638, %r1638, 7;
	xor.b32  	%r1644, %r1642, %r1643;
	and.b32  	%r1645, %r1638, %r1599;
	not.b32 	%r1646, %r1638;
	and.b32  	%r1647, %r1560, %r1646;
	or.b32  	%r1648, %r1645, %r1647;
	shf.l.wrap.b32 	%r1649, %r1583, %r1583, 15;
	shf.l.wrap.b32 	%r1650, %r1583, %r1583, 13;
	xor.b32  	%r1651, %r1649, %r1650;
	shr.u32 	%r1652, %r1583, 10;
	xor.b32  	%r1653, %r1651, %r1652;
	shf.l.wrap.b32 	%r1654, %r1083, %r1083, 25;
	shf.l.wrap.b32 	%r1655, %r1083, %r1083, 14;
	xor.b32  	%r1656, %r1654, %r1655;
	shr.u32 	%r1657, %r1083, 3;
	xor.b32  	%r1658, %r1656, %r1657;
	add.s32 	%r1659, %r1658, %r1045;
	add.s32 	%r1660, %r1659, %r1390;
	add.s32 	%r1661, %r1660, %r1653;
	add.s32 	%r1663, %r1661, %r1662;
	add.s32 	%r1664, %r1663, %r1521;
	add.s32 	%r1665, %r1664, %r1648;
	add.s32 	%r1666, %r1665, %r1644;
	shf.l.wrap.b32 	%r1667, %r1639, %r1639, 30;
	shf.l.wrap.b32 	%r1668, %r1639, %r1639, 19;
	xor.b32  	%r1669, %r1667, %r1668;
	shf.l.wrap.b32 	%r1670, %r1639, %r1639, 10;
	xor.b32  	%r1671, %r1669, %r1670;
	xor.b32  	%r1672, %r1600, %r1561;
	and.b32  	%r1673, %r1639, %r1672;
	and.b32  	%r1674, %r1600, %r1561;
	xor.b32  	%r1675, %r1673, %r1674;
	add.s32 	%r1676, %r1671, %r1675;
	add.s32 	%r1677, %r1666, %r1522;
	add.s32 	%r1678, %r1676, %r1666;
	shf.l.wrap.b32 	%r1679, %r1677, %r1677, 26;
	shf.l.wrap.b32 	%r1680, %r1677, %r1677, 21;
	xor.b32  	%r1681, %r1679, %r1680;
	shf.l.wrap.b32 	%r1682, %r1677, %r1677, 7;
	xor.b32  	%r1683, %r1681, %r1682;
	and.b32  	%r1684, %r1677, %r1638;
	not.b32 	%r1685, %r1677;
	and.b32  	%r1686, %r1599, %r1685;
	or.b32  	%r1687, %r1684, %r1686;
	shf.l.wrap.b32 	%r1688, %r1622, %r1622, 15;
	shf.l.wrap.b32 	%r1689, %r1622, %r1622, 13;
	xor.b32  	%r1690, %r1688, %r1689;
	shr.u32 	%r1691, %r1622, 10;
	xor.b32  	%r1692, %r1690, %r1691;
	shf.l.wrap.b32 	%r1693, %r1121, %r1121, 25;
	shf.l.wrap.b32 	%r1694, %r1121, %r1121, 14;
	xor.b32  	%r1695, %r1693, %r1694;
	shr.u32 	%r1696, %r1121, 3;
	xor.b32  	%r1697, %r1695, %r1696;
	add.s32 	%r1698, %r1697, %r1083;
	add.s32 	%r1699, %r1698, %r1429;
	add.s32 	%r1700, %r1699, %r1692;
	add.s32 	%r1702, %r1700, %r1701;
	add.s32 	%r1703, %r1702, %r1560;
	add.s32 	%r1704, %r1703, %r1687;
	add.s32 	%r1705, %r1704, %r1683;
	shf.l.wrap.b32 	%r1706, %r1678, %r1678, 30;
	shf.l.wrap.b32 	%r1707, %r1678, %r1678, 19;
	xor.b32  	%r1708, %r1706, %r1707;
	shf.l.wrap.b32 	%r1709, %r1678, %r1678, 10;
	xor.b32  	%r1710, %r1708, %r1709;
	xor.b32  	%r1711, %r1639, %r1600;
	and.b32  	%r1712, %r1678, %r1711;
	and.b32  	%r1713, %r1639, %r1600;
	xor.b32  	%r1714, %r1712, %r1713;
	add.s32 	%r1715, %r1710, %r1714;
	add.s32 	%r1716, %r1705, %r1561;
	add.s32 	%r1717, %r1715, %r1705;
	shf.l.wrap.b32 	%r1718, %r1716, %r1716, 26;
	shf.l.wrap.b32 	%r1719, %r1716, %r1716, 21;
	xor.b32  	%r1720, %r1718, %r1719;
	shf.l.wrap.b32 	%r1721, %r1716, %r1716, 7;
	xor.b32  	%r1722, %r1720, %r1721;
	and.b32  	%r1723, %r1716, %r1677;
	not.b32 	%r1724, %r1716;
	and.b32  	%r1725, %r1638, %r1724;
	or.b32  	%r1726, %r1723, %r1725;
	shf.l.wrap.b32 	%r1727, %r1661, %r1661, 15;
	shf.l.wrap.b32 	%r1728, %r1661, %r1661, 13;
	xor.b32  	%r1729, %r1727, %r1728;
	shr.u32 	%r1730, %r1661, 10;
	xor.b32  	%r1731, %r1729, %r1730;
	shf.l.wrap.b32 	%r1732, %r1159, %r1159, 25;
	shf.l.wrap.b32 	%r1733, %r1159, %r1159, 14;
	xor.b32  	%r1734, %r1732, %r1733;
	shr.u32 	%r1735, %r1159, 3;
	xor.b32  	%r1736, %r1734, %r1735;
	add.s32 	%r1737, %r1736, %r1121;
	add.s32 	%r1738, %r1737, %r1468;
	add.s32 	%r1739, %r1738, %r1731;
	add.s32 	%r1741, %r1739, %r1740;
	add.s32 	%r1742, %r1741, %r1599;
	add.s32 	%r1743, %r1742, %r1726;
	add.s32 	%r1744, %r1743, %r1722;
	shf.l.wrap.b32 	%r1745, %r1717, %r1717, 30;
	shf.l.wrap.b32 	%r1746, %r1717, %r1717, 19;
	xor.b32  	%r1747, %r1745, %r1746;
	shf.l.wrap.b32 	%r1748, %r1717, %r1717, 10;
	xor.b32  	%r1749, %r1747, %r1748;
	xor.b32  	%r1750, %r1678, %r1639;
	and.b32  	%r1751, %r1717, %r1750;
	and.b32  	%r1752, %r1678, %r1639;
	xor.b32  	%r1753, %r1751, %r1752;
	add.s32 	%r1754, %r1749, %r1753;
	add.s32 	%r1755, %r1744, %r1600;
	add.s32 	%r1756, %r1754, %r1744;
	shf.l.wrap.b32 	%r1757, %r1755, %r1755, 26;
	shf.l.wrap.b32 	%r1758, %r1755, %r1755, 21;
	xor.b32  	%r1759, %r1757, %r1758;
	shf.l.wrap.b32 	%r1760, %r1755, %r1755, 7;
	xor.b32  	%r1761, %r1759, %r1760;
	and.b32  	%r1762, %r1755, %r1716;
	not.b32 	%r1763, %r1755;
	and.b32  	%r1764, %r1677, %r1763;
	or.b32  	%r1765, %r1762, %r1764;
	shf.l.wrap.b32 	%r1766, %r1700, %r1700, 15;
	shf.l.wrap.b32 	%r1767, %r1700, %r1700, 13;
	xor.b32  	%r1768, %r1766, %r1767;
	shr.u32 	%r1769, %r1700, 10;
	xor.b32  	%r1770, %r1768, %r1769;
	shf.l.wrap.b32 	%r1771, %r1197, %r1197, 25;
	shf.l.wrap.b32 	%r1772, %r1197, %r1197, 14;
	xor.b32  	%r1773, %r1771, %r1772;
	shr.u32 	%r1774, %r1197, 3;
	xor.b32  	%r1775, %r1773, %r1774;
	add.s32 	%r1776, %r1775, %r1159;
	add.s32 	%r1777, %r1776, %r1506;
	add.s32 	%r1778, %r1777, %r1770;
	add.s32 	%r1780, %r1778, %r1779;
	add.s32 	%r1781, %r1780, %r1638;
	add.s32 	%r1782, %r1781, %r1765;
	add.s32 	%r1783, %r1782, %r1761;
	shf.l.wrap.b32 	%r1784, %r1756, %r1756, 30;
	shf.l.wrap.b32 	%r1785, %r1756, %r1756, 19;
	xor.b32  	%r1786, %r1784, %r1785;
	shf.l.wrap.b32 	%r1787, %r1756, %r1756, 10;
	xor.b32  	%r1788, %r1786, %r1787;
	xor.b32  	%r1789, %r1717, %r1678;
	and.b32  	%r1790, %r1756, %r1789;
	and.b32  	%r1791, %r1717, %r1678;
	xor.b32  	%r1792, %r1790, %r1791;
	add.s32 	%r1793, %r1788, %r1792;
	add.s32 	%r1794, %r1783, %r1639;
	add.s32 	%r1795, %r1793, %r1783;
	shf.l.wrap.b32 	%r1796, %r1794, %r1794, 26;
	shf.l.wrap.b32 	%r1797, %r1794, %r1794, 21;
	xor.b32  	%r1798, %r1796, %r1797;
	shf.l.wrap.b32 	%r1799, %r1794, %r1794, 7;
	xor.b32  	%r1800, %r1798, %r1799;
	and.b32  	%r1801, %r1794, %r1755;
	not.b32 	%r1802, %r1794;
	and.b32  	%r1803, %r1716, %r1802;
	or.b32  	%r1804, %r1801, %r1803;
	shf.l.wrap.b32 	%r1805, %r1739, %r1739, 15;
	shf.l.wrap.b32 	%r1806, %r1739, %r1739, 13;
	xor.b32  	%r1807, %r1805, %r1806;
	shr.u32 	%r1808, %r1739, 10;
	xor.b32  	%r1809, %r1807, %r1808;
	shf.l.wrap.b32 	%r1810, %r1235, %r1235, 25;
	shf.l.wrap.b32 	%r1811, %r1235, %r1235, 14;
	xor.b32  	%r1812, %r1810, %r1811;
	shr.u32 	%r1813, %r1235, 3;
	xor.b32  	%r1814, %r1812, %r1813;
	add.s32 	%r1815, %r1814, %r1197;
	add.s32 	%r1816, %r1815, %r1544;
	add.s32 	%r1817, %r1816, %r1809;
	add.s32 	%r1819, %r1817, %r1818;
	add.s32 	%r1820, %r1819, %r1677;
	add.s32 	%r1821, %r1820, %r1804;
	add.s32 	%r1822, %r1821, %r1800;
	shf.l.wrap.b32 	%r1823, %r1795, %r1795, 30;
	shf.l.wrap.b32 	%r1824, %r1795, %r1795, 19;
	xor.b32  	%r1825, %r1823, %r1824;
	shf.l.wrap.b32 	%r1826, %r1795, %r1795, 10;
	xor.b32  	%r1827, %r1825, %r1826;
	xor.b32  	%r1828, %r1756, %r1717;
	and.b32  	%r1829, %r1795, %r1828;
	and.b32  	%r1830, %r1756, %r1717;
	xor.b32  	%r1831, %r1829, %r1830;
	add.s32 	%r1832, %r1827, %r1831;
	add.s32 	%r1833, %r1822, %r1678;
	add.s32 	%r1834, %r1832, %r1822;
	shf.l.wrap.b32 	%r1835, %r1833, %r1833, 26;
	shf.l.wrap.b32 	%r1836, %r1833, %r1833, 21;
	xor.b32  	%r1837, %r1835, %r1836;
	shf.l.wrap.b32 	%r1838, %r1833, %r1833, 7;
	xor.b32  	%r1839, %r1837, %r1838;
	and.b32  	%r1840, %r1833, %r1794;
	not.b32 	%r1841, %r1833;
	and.b32  	%r1842, %r1755, %r1841;
	or.b32  	%r1843, %r1840, %r1842;
	shf.l.wrap.b32 	%r1844, %r1778, %r1778, 15;
	shf.l.wrap.b32 	%r1845, %r1778, %r1778, 13;
	xor.b32  	%r1846, %r1844, %r1845;
	shr.u32 	%r1847, %r1778, 10;
	xor.b32  	%r1848, %r1846, %r1847;
	shf.l.wrap.b32 	%r1849, %r1273, %r1273, 25;
	shf.l.wrap.b32 	%r1850, %r1273, %r1273, 14;
	xor.b32  	%r1851, %r1849, %r1850;
	shr.u32 	%r1852, %r1273, 3;
	xor.b32  	%r1853, %r1851, %r1852;
	add.s32 	%r1854, %r1853, %r1235;
	add.s32 	%r1855, %r1854, %r1583;
	add.s32 	%r1856, %r1855, %r1848;
	add.s32 	%r1858, %r1856, %r1857;
	add.s32 	%r1859, %r1858, %r1716;
	add.s32 	%r1860, %r1859, %r1843;
	add.s32 	%r1861, %r1860, %r1839;
	shf.l.wrap.b32 	%r1862, %r1834, %r1834, 30;
	shf.l.wrap.b32 	%r1863, %r1834, %r1834, 19;
	xor.b32  	%r1864, %r1862, %r1863;
	shf.l.wrap.b32 	%r1865, %r1834, %r1834, 10;
	xor.b32  	%r1866, %r1864, %r1865;
	xor.b32  	%r1867, %r1795, %r1756;
	and.b32  	%r1868, %r1834, %r1867;
	and.b32  	%r1869, %r1795, %r1756;
	xor.b32  	%r1870, %r1868, %r1869;
	add.s32 	%r1871, %r1866, %r1870;
	add.s32 	%r1872, %r1861, %r1717;
	add.s32 	%r1873, %r1871, %r1861;
	shf.l.wrap.b32 	%r1874, %r1872, %r1872, 26;
	shf.l.wrap.b32 	%r1875, %r1872, %r1872, 21;
	xor.b32  	%r1876, %r1874, %r1875;
	shf.l.wrap.b32 	%r1877, %r1872, %r1872, 7;
	xor.b32  	%r1878, %r1876, %r1877;
	and.b32  	%r1879, %r1872, %r1833;
	not.b32 	%r1880, %r1872;
	and.b32  	%r1881, %r1794, %r1880;
	or.b32  	%r1882, %r1879, %r1881;
	shf.l.wrap.b32 	%r1883, %r1817, %r1817, 15;
	shf.l.wrap.b32 	%r1884, %r1817, %r1817, 13;
	xor.b32  	%r1885, %r1883, %r1884;
	shr.u32 	%r1886, %r1817, 10;
	xor.b32  	%r1887, %r1885, %r1886;
	shf.l.wrap.b32 	%r1888, %r1312, %r1312, 25;
	shf.l.wrap.b32 	%r1889, %r1312, %r1312, 14;
	xor.b32  	%r1890, %r1888, %r1889;
	shr.u32 	%r1891, %r1312, 3;
	xor.b32  	%r1892, %r1890, %r1891;
	add.s32 	%r1893, %r1892, %r1273;
	add.s32 	%r1894, %r1893, %r1622;
	add.s32 	%r1895, %r1894, %r1887;
	add.s32 	%r1897, %r1895, %r1896;
	add.s32 	%r1898, %r1897, %r1755;
	add.s32 	%r1899, %r1898, %r1882;
	add.s32 	%r1900, %r1899, %r1878;
	shf.l.wrap.b32 	%r1901, %r1873, %r1873, 30;
	shf.l.wrap.b32 	%r1902, %r1873, %r1873, 19;
	xor.b32  	%r1903, %r1901, %r1902;
	shf.l.wrap.b32 	%r1904, %r1873, %r1873, 10;
	xor.b32  	%r1905, %r1903, %r1904;
	xor.b32  	%r1906, %r1834, %r1795;
	and.b32  	%r1907, %r1873, %r1906;
	and.b32  	%r1908, %r1834, %r1795;
	xor.b32  	%r1909, %r1907, %r1908;
	add.s32 	%r1910, %r1905, %r1909;
	add.s32 	%r1911, %r1900, %r1756;
	add.s32 	%r1912, %r1910, %r1900;
	shf.l.wrap.b32 	%r1913, %r1911, %r1911, 26;
	shf.l.wrap.b32 	%r1914, %r1911, %r1911, 21;
	xor.b32  	%r1915, %r1913, %r1914;
	shf.l.wrap.b32 	%r1916, %r1911, %r1911, 7;
	xor.b32  	%r1917, %r1915, %r1916;
	and.b32  	%r1918, %r1911, %r1872;
	not.b32 	%r1919, %r1911;
	and.b32  	%r1920, %r1833, %r1919;
	or.b32  	%r1921, %r1918, %r1920;
	shf.l.wrap.b32 	%r1922, %r1856, %r1856, 15;
	shf.l.wrap.b32 	%r1923, %r1856, %r1856, 13;
	xor.b32  	%r1924, %r1922, %r1923;
	shr.u32 	%r1925, %r1856, 10;
	xor.b32  	%r1926, %r1924, %r1925;
	shf.l.wrap.b32 	%r1927, %r1351, %r1351, 25;
	shf.l.wrap.b32 	%r1928, %r1351, %r1351, 14;
	xor.b32  	%r1929, %r1927, %r1928;
	shr.u32 	%r1930, %r1351, 3;
	xor.b32  	%r1931, %r1929, %r1930;
	add.s32 	%r1932, %r1931, %r1312;
	add.s32 	%r1933, %r1932, %r1661;
	add.s32 	%r1934, %r1933, %r1926;
	add.s32 	%r1936, %r1934, %r1935;
	add.s32 	%r1937, %r1936, %r1794;
	add.s32 	%r1938, %r1937, %r1921;
	add.s32 	%r1939, %r1938, %r1917;
	shf.l.wrap.b32 	%r1940, %r1912, %r1912, 30;
	shf.l.wrap.b32 	%r1941, %r1912, %r1912, 19;
	xor.b32  	%r1942, %r1940, %r1941;
	shf.l.wrap.b32 	%r1943, %r1912, %r1912, 10;
	xor.b32  	%r1944, %r1942, %r1943;
	xor.b32  	%r1945, %r1873, %r1834;
	and.b32  	%r1946, %r1912, %r1945;
	and.b32  	%r1947, %r1873, %r1834;
	xor.b32  	%r1948, %r1946, %r1947;
	add.s32 	%r1949, %r1944, %r1948;
	add.s32 	%r1950, %r1939, %r1795;
	add.s32 	%r1951, %r1949, %r1939;
	shf.l.wrap.b32 	%r1952, %r1950, %r1950, 26;
	shf.l.wrap.b32 	%r1953, %r1950, %r1950, 21;
	xor.b32  	%r1954, %r1952, %r1953;
	shf.l.wrap.b32 	%r1955, %r1950, %r1950, 7;
	xor.b32  	%r1956, %r1954, %r1955;
	and.b32  	%r1957, %r1950, %r1911;
	not.b32 	%r1958, %r1950;
	and.b32  	%r1959, %r1872, %r1958;
	or.b32  	%r1960, %r1957, %r1959;
	shf.l.wrap.b32 	%r1961, %r1895, %r1895, 15;
	shf.l.wrap.b32 	%r1962, %r1895, %r1895, 13;
	xor.b32  	%r1963, %r1961, %r1962;
	shr.u32 	%r1964, %r1895, 10;
	xor.b32  	%r1965, %r1963, %r1964;
	shf.l.wrap.b32 	%r1966, %r1390, %r1390, 25;
	shf.l.wrap.b32 	%r1967, %r1390, %r1390, 14;
	xor.b32  	%r1968, %r1966, %r1967;
	shr.u32 	%r1969, %r1390, 3;
	xor.b32  	%r1970, %r1968, %r1969;
	add.s32 	%r1971, %r1970, %r1351;
	add.s32 	%r1972, %r1971, %r1700;
	add.s32 	%r1973, %r1972, %r1965;
	add.s32 	%r1975, %r1973, %r1974;
	add.s32 	%r1976, %r1975, %r1833;
	add.s32 	%r1977, %r1976, %r1960;
	add.s32 	%r1978, %r1977, %r1956;
	shf.l.wrap.b32 	%r1979, %r1951, %r1951, 30;
	shf.l.wrap.b32 	%r1980, %r1951, %r1951, 19;
	xor.b32  	%r1981, %r1979, %r1980;
	shf.l.wrap.b32 	%r1982, %r1951, %r1951, 10;
	xor.b32  	%r1983, %r1981, %r1982;
	xor.b32  	%r1984, %r1912, %r1873;
	and.b32  	%r1985, %r1951, %r1984;
	and.b32  	%r1986, %r1912, %r1873;
	xor.b32  	%r1987, %r1985, %r1986;
	add.s32 	%r1988, %r1983, %r1987;
	add.s32 	%r1989, %r1978, %r1834;
	add.s32 	%r1990, %r1988, %r1978;
	shf.l.wrap.b32 	%r1991, %r1989, %r1989, 26;
	shf.l.wrap.b32 	%r1992, %r1989, %r1989, 21;
	xor.b32  	%r1993, %r1991, %r1992;
	shf.l.wrap.b32 	%r1994, %r1989, %r1989, 7;
	xor.b32  	%r1995, %r1993, %r1994;
	and.b32  	%r1996, %r1989, %r1950;
	not.b32 	%r1997, %r1989;
	and.b32  	%r1998, %r1911, %r1997;
	or.b32  	%r1999, %r1996, %r1998;
	shf.l.wrap.b32 	%r2000, %r1934, %r1934, 15;
	shf.l.wrap.b32 	%r2001, %r1934, %r1934, 13;
	xor.b32  	%r2002, %r2000, %r2001;
	shr.u32 	%r2003, %r1934, 10;
	xor.b32  	%r2004, %r2002, %r2003;
	shf.l.wrap.b32 	%r2005, %r1429, %r1429, 25;
	shf.l.wrap.b32 	%r2006, %r1429, %r1429, 14;
	xor.b32  	%r2007, %r2005, %r2006;
	shr.u32 	%r2008, %r1429, 3;
	xor.b32  	%r2009, %r2007, %r2008;
	add.s32 	%r2010, %r2009, %r1390;
	add.s32 	%r2011, %r2010, %r1739;
	add.s32 	%r2012, %r2011, %r2004;
	add.s32 	%r2014, %r2012, %r2013;
	add.s32 	%r2015, %r2014, %r1872;
	add.s32 	%r2016, %r2015, %r1999;
	add.s32 	%r2017, %r2016, %r1995;
	shf.l.wrap.b32 	%r2018, %r1990, %r1990, 30;
	shf.l.wrap.b32 	%r2019, %r1990, %r1990, 19;
	xor.b32  	%r2020, %r2018, %r2019;
	shf.l.wrap.b32 	%r2021, %r1990, %r1990, 10;
	xor.b32  	%r2022, %r2020, %r2021;
	xor.b32  	%r2023, %r1951, %r1912;
	and.b32  	%r2024, %r1990, %r2023;
	and.b32  	%r2025, %r1951, %r1912;
	xor.b32  	%r2026, %r2024, %r2025;
	add.s32 	%r2027, %r2022, %r2026;
	add.s32 	%r2028, %r2017, %r1873;
	add.s32 	%r2029, %r2027, %r2017;
	shf.l.wrap.b32 	%r2030, %r2028, %r2028, 26;
	shf.l.wrap.b32 	%r2031, %r2028, %r2028, 21;
	xor.b32  	%r2032, %r2030, %r2031;
	shf.l.wrap.b32 	%r2033, %r2028, %r2028, 7;
	xor.b32  	%r2034, %r2032, %r2033;
	and.b32  	%r2035, %r2028, %r1989;
	not.b32 	%r2036, %r2028;
	and.b32  	%r2037, %r1950, %r2036;
	or.b32  	%r2038, %r2035, %r2037;
	shf.l.wrap.b32 	%r2039, %r1973, %r1973, 15;
	shf.l.wrap.b32 	%r2040, %r1973, %r1973, 13;
	xor.b32  	%r2041, %r2039, %r2040;
	shr.u32 	%r2042, %r1973, 10;
	xor.b32  	%r2043, %r2041, %r2042;
	shf.l.wrap.b32 	%r2044, %r1468, %r1468, 25;
	shf.l.wrap.b32 	%r2045, %r1468, %r1468, 14;
	xor.b32  	%r2046, %r2044, %r2045;
	shr.u32 	%r2047, %r1468, 3;
	xor.b32  	%r2048, %r2046, %r2047;
	add.s32 	%r2049, %r2048, %r1429;
	add.s32 	%r2050, %r2049, %r1778;
	add.s32 	%r2051, %r2050, %r2043;
	add.s32 	%r2053, %r2051, %r2052;
	add.s32 	%r2054, %r2053, %r1911;
	add.s32 	%r2055, %r2054, %r2038;
	add.s32 	%r2056, %r2055, %r2034;
	shf.l.wrap.b32 	%r2057, %r2029, %r2029, 30;
	shf.l.wrap.b32 	%r2058, %r2029, %r2029, 19;
	xor.b32  	%r2059, %r2057, %r2058;
	shf.l.wrap.b32 	%r2060, %r2029, %r2029, 10;
	xor.b32  	%r2061, %r2059, %r2060;
	xor.b32  	%r2062, %r1990, %r1951;
	and.b32  	%r2063, %r2029, %r2062;
	and.b32  	%r2064, %r1990, %r1951;
	xor.b32  	%r2065, %r2063, %r2064;
	add.s32 	%r2066, %r2061, %r2065;
	add.s32 	%r2067, %r2056, %r1912;
	add.s32 	%r2068, %r2066, %r2056;
	shf.l.wrap.b32 	%r2069, %r2067, %r2067, 26;
	shf.l.wrap.b32 	%r2070, %r2067, %r2067, 21;
	xor.b32  	%r2071, %r2069, %r2070;
	shf.l.wrap.b32 	%r2072, %r2067, %r2067, 7;
	xor.b32  	%r2073, %r2071, %r2072;
	and.b32  	%r2074, %r2067, %r2028;
	not.b32 	%r2075, %r2067;
	and.b32  	%r2076, %r1989, %r2075;
	or.b32  	%r2077, %r2074, %r2076;
	shf.l.wrap.b32 	%r2078, %r2012, %r2012, 15;
	shf.l.wrap.b32 	%r2079, %r2012, %r2012, 13;
	xor.b32  	%r2080, %r2078, %r2079;
	shr.u32 	%r2081, %r2012, 10;
	xor.b32  	%r2082, %r2080, %r2081;
	shf.l.wrap.b32 	%r2083, %r1506, %r1506, 25;
	shf.l.wrap.b32 	%r2084, %r1506, %r1506, 14;
	xor.b32  	%r2085, %r2083, %r2084;
	shr.u32 	%r2086, %r1506, 3;
	xor.b32  	%r2087, %r2085, %r2086;
	add.s32 	%r2088, %r2087, %r1468;
	add.s32 	%r2089, %r2088, %r1817;
	add.s32 	%r2090, %r2089, %r2082;
	add.s32 	%r2092, %r2090, %r2091;
	add.s32 	%r2093, %r2092, %r1950;
	add.s32 	%r2094, %r2093, %r2077;
	add.s32 	%r2095, %r2094, %r2073;
	shf.l.wrap.b32 	%r2096, %r2068, %r2068, 30;
	shf.l.wrap.b32 	%r2097, %r2068, %r2068, 19;
	xor.b32  	%r2098, %r2096, %r2097;
	shf.l.wrap.b32 	%r2099, %r2068, %r2068, 10;
	xor.b32  	%r2100, %r2098, %r2099;
	xor.b32  	%r2101, %r2029, %r1990;
	and.b32  	%r2102, %r2068, %r2101;
	and.b32  	%r2103, %r2029, %r1990;
	xor.b32  	%r2104, %r2102, %r2103;
	add.s32 	%r2105, %r2100, %r2104;
	add.s32 	%r2106, %r2095, %r1951;
	add.s32 	%r2107, %r2105, %r2095;
	shf.l.wrap.b32 	%r2108, %r2106, %r2106, 26;
	shf.l.wrap.b32 	%r2109, %r2106, %r2106, 21;
	xor.b32  	%r2110, %r2108, %r2109;
	shf.l.wrap.b32 	%r2111, %r2106, %r2106, 7;
	xor.b32  	%r2112, %r2110, %r2111;
	and.b32  	%r2113, %r2106, %r2067;
	not.b32 	%r2114, %r2106;
	and.b32  	%r2115, %r2028, %r2114;
	or.b32  	%r2116, %r2113, %r2115;
	shf.l.wrap.b32 	%r2117, %r2051, %r2051, 15;
	shf.l.wrap.b32 	%r2118, %r2051, %r2051, 13;
	xor.b32  	%r2119, %r2117, %r2118;
	shr.u32 	%r2120, %r2051, 10;
	xor.b32  	%r2121, %r2119, %r2120;
	shf.l.wrap.b32 	%r2122, %r1544, %r1544, 25;
	shf.l.wrap.b32 	%r2123, %r1544, %r1544, 14;
	xor.b32  	%r2124, %r2122, %r2123;
	shr.u32 	%r2125, %r1544, 3;
	xor.b32  	%r2126, %r2124, %r2125;
	add.s32 	%r2127, %r1506, %r32;
	add.s32 	%r2128, %r2127, %r2126;
	add.s32 	%r2129, %r2128, %r1856;
	add.s32 	%r2130, %r2129, %r2121;
	add.s32 	%r2131, %r2130, %r1989;
	add.s32 	%r2132, %r2131, %r2116;
	add.s32 	%r2133, %r2132, %r2112;
	shf.l.wrap.b32 	%r2134, %r2107, %r2107, 30;
	shf.l.wrap.b32 	%r2135, %r2107, %r2107, 19;
	xor.b32  	%r2136, %r2134, %r2135;
	shf.l.wrap.b32 	%r2137, %r2107, %r2107, 10;
	xor.b32  	%r2138, %r2136, %r2137;
	xor.b32  	%r2139, %r2068, %r2029;
	and.b32  	%r2140, %r2107, %r2139;
	and.b32  	%r2141, %r2068, %r2029;
	xor.b32  	%r2142, %r2140, %r2141;
	add.s32 	%r2143, %r2138, %r2142;
	add.s32 	%r2144, %r2133, %r1990;
	add.s32 	%r2145, %r2143, %r2133;
	shf.l.wrap.b32 	%r2146, %r2144, %r2144, 26;
	shf.l.wrap.b32 	%r2147, %r2144, %r2144, 21;
	xor.b32  	%r2148, %r2146, %r2147;
	shf.l.wrap.b32 	%r2149, %r2144, %r2144, 7;
	xor.b32  	%r2150, %r2148, %r2149;
	and.b32  	%r2151, %r2144, %r2106;
	not.b32 	%r2152, %r2144;
	and.b32  	%r2153, %r2067, %r2152;
	or.b32  	%r2154, %r2151, %r2153;
	shf.l.wrap.b32 	%r2155, %r2090, %r2090, 15;
	shf.l.wrap.b32 	%r2156, %r2090, %r2090, 13;
	xor.b32  	%r2157, %r2155, %r2156;
	shr.u32 	%r2158, %r2090, 10;
	xor.b32  	%r2159, %r2157, %r2158;
	shf.l.wrap.b32 	%r2160, %r1583, %r1583, 25;
	shf.l.wrap.b32 	%r2161, %r1583, %r1583, 14;
	xor.b32  	%r2162, %r2160, %r2161;
	shr.u32 	%r2163, %r1583, 3;
	xor.b32  	%r2164, %r2162, %r2163;
	add.s32 	%r2166, %r1544, %r2165;
	add.s32 	%r2167, %r2166, %r2164;
	add.s32 	%r2168, %r2167, %r1895;
	add.s32 	%r2169, %r2168, %r2159;
	add.s32 	%r2170, %r2169, %r2028;
	add.s32 	%r2171, %r2170, %r2154;
	add.s32 	%r2172, %r2171, %r2150;
	shf.l.wrap.b32 	%r2173, %r2145, %r2145, 30;
	shf.l.wrap.b32 	%r2174, %r2145, %r2145, 19;
	xor.b32  	%r2175, %r2173, %r2174;
	shf.l.wrap.b32 	%r2176, %r2145, %r2145, 10;
	xor.b32  	%r2177, %r2175, %r2176;
	xor.b32  	%r2178, %r2107, %r2068;
	and.b32  	%r2179, %r2145, %r2178;
	and.b32  	%r2180, %r2107, %r2068;
	xor.b32  	%r2181, %r2179, %r2180;
	add.s32 	%r2182, %r2181, %r2177;
	add.s32 	%r2183, %r2182, %r2172;
	add.s32 	%r2184, %r2183, 1779033703;
	add.s32 	%r2185, %r2145, -1150833019;
	add.s32 	%r2186, %r2107, 1013904242;
	add.s32 	%r2187, %r2068, -1521486534;
	add.s32 	%r2188, %r2029, %r2172;
	add.s32 	%r2189, %r2188, 1359893119;
	add.s32 	%r2190, %r2144, -1694144372;
	add.s32 	%r2191, %r2106, 528734635;
	add.s32 	%r2192, %r2067, 1541459225;
	xor.b32  	%r2246, %r2246, %r2184;
	xor.b32  	%r2245, %r2245, %r2185;
	xor.b32  	%r2244, %r2244, %r2186;
	xor.b32  	%r2243, %r2243, %r2187;
	xor.b32  	%r2242, %r2242, %r2189;
	xor.b32  	%r2241, %r2241, %r2190;
	xor.b32  	%r2240, %r2240, %r2191;
	xor.b32  	%r2239, %r2239, %r2192;
	add.s32 	%r2230, %r2230, 1;
	add.s64 	%rd18, %rd18, 1;
	setp.lt.u32 	%p3, %r2230, %r33;
	@%p3 bra 	$L__BB0_3;
$L__BB0_4:
	shl.b32 	%r2193, %r3, 5;
	mov.u32 	%r2194, _ZZ23sha256_benchmark_kernelmmPhE20s_all_thread_results;
	add.s32 	%r66, %r2194, %r2193;
	st.shared.u32 	[%r66], %r2246;
	st.shared.u32 	[%r66+4], %r2245;
	st.shared.u32 	[%r66+8], %r2244;
	st.shared.u32 	[%r66+12], %r2243;
	st.shared.u32 	[%r66+16], %r2242;
	st.shared.u32 	[%r66+20], %r2241;
	st.shared.u32 	[%r66+24], %r2240;
	st.shared.u32 	[%r66+28], %r2239;
	bar.sync 	0;
	setp.lt.u32 	%p4, %r2247, 2;
	@%p4 bra 	$L__BB0_8;
$L__BB0_5:
	shr.u32 	%r68, %r2247, 1;
	setp.ge.u32 	%p5, %r3, %r68;
	@%p5 bra 	$L__BB0_7;
	shl.b32 	%r2195, %r68, 5;
	add.s32 	%r2196, %r66, %r2195;
	ld.shared.u32 	%r2197, [%r2196];
	ld.shared.u32 	%r2198, [%r66];
	xor.b32  	%r2199, %r2198, %r2197;
	st.shared.u32 	[%r66], %r2199;
	ld.shared.u32 	%r2200, [%r2196+4];
	ld.shared.u32 	%r2201, [%r66+4];
	xor.b32  	%r2202, %r2201, %r2200;
	st.shared.u32 	[%r66+4], %r2202;
	ld.shared.u32 	%r2203, [%r2196+8];
	ld.shared.u32 	%r2204, [%r66+8];
	xor.b32  	%r2205, %r2204, %r2203;
	st.shared.u32 	[%r66+8], %r2205;
	ld.shared.u32 	%r2206, [%r2196+12];
	ld.shared.u32 	%r2207, [%r66+12];
	xor.b32  	%r2208, %r2207, %r2206;
	st.shared.u32 	[%r66+12], %r2208;
	ld.shared.u32 	%r2209, [%r2196+16];
	ld.shared.u32 	%r2210, [%r66+16];
	xor.b32  	%r2211, %r2210, %r2209;
	st.shared.u32 	[%r66+16], %r2211;
	ld.shared.u32 	%r2212, [%r2196+20];
	ld.shared.u32 	%r2213, [%r66+20];
	xor.b32  	%r2214, %r2213, %r2212;
	st.shared.u32 	[%r66+20], %r2214;
	ld.shared.u32 	%r2215, [%r2196+24];
	ld.shared.u32 	%r2216, [%r66+24];
	xor.b32  	%r2217, %r2216, %r2215;
	st.shared.u32 	[%r66+24], %r2217;
	ld.shared.u32 	%r2218, [%r2196+28];
	ld.shared.u32 	%r2219, [%r66+28];
	xor.b32  	%r2220, %r2219, %r2218;
	st.shared.u32 	[%r66+28], %r2220;
$L__BB0_7:
	bar.sync 	0;
	setp.gt.u32 	%p6, %r2247, 3;
	mov.u32 	%r2247, %r68;
	@%p6 bra 	$L__BB0_5;
$L__BB0_8:
	setp.ne.s32 	%p7, %r3, 0;
	@%p7 bra 	$L__BB0_10;
	ld.param.u64 	%rd17, [_Z23sha256_benchmark_kernelmmPh_param_2];
	shl.b32 	%r2221, %r1, 5;
	cvt.u64.u32 	%rd14, %r2221;
	cvta.to.global.u64 	%rd15, %rd17;
	add.s64 	%rd16, %rd15, %rd14;
	ld.shared.u32 	%r2222, [_ZZ23sha256_benchmark_kernelmmPhE20s_all_thread_results];
	st.global.u32 	[%rd16], %r2222;
	ld.shared.u32 	%r2223, [_ZZ23sha256_benchmark_kernelmmPhE20s_all_thread_results+4];
	st.global.u32 	[%rd16+4], %r2223;
	ld.shared.u32 	%r2224, [_ZZ23sha256_benchmark_kernelmmPhE20s_all_thread_results+8];
	st.global.u32 	[%rd16+8], %r2224;
	ld.shared.u32 	%r2225, [_ZZ23sha256_benchmark_kernelmmPhE20s_all_thread_results+12];
	st.global.u32 	[%rd16+12], %r2225;
	ld.shared.u32 	%r2226, [_ZZ23sha256_benchmark_kernelmmPhE20s_all_thread_results+16];
	st.global.u32 	[%rd16+16], %r2226;
	ld.shared.u32 	%r2227, [_ZZ23sha256_benchmark_kernelmmPhE20s_all_thread_results+20];
	st.global.u32 	[%rd16+20], %r2227;
	ld.shared.u32 	%r2228, [_ZZ23sha256_benchmark_kernelmmPhE20s_all_thread_results+24];
	st.global.u32 	[%rd16+24], %r2228;
	ld.shared.u32 	%r2229, [_ZZ23sha256_benchmark_kernelmmPhE20s_all_thread_results+28];
	st.global.u32 	[%rd16+28], %r2229;
$L__BB0_10:
	ret;

}
	// .globl	_Z25sha256_single_hash_kernelPKjPh
.visible .entry _Z25sha256_single_hash_kernelPKjPh(
	.param .u64 .ptr .align 1 _Z25sha256_single_hash_kernelPKjPh_param_0,
	.param .u64 .ptr .align 1 _Z25sha256_single_hash_kernelPKjPh_param_1
)
{
	.reg .b32 	%r<2312>;
	.reg .b64 	%rd<5>;

	ld.param.u64 	%rd1, [_Z25sha256_single_hash_kernelPKjPh_param_0];
	ld.param.u64 	%rd2, [_Z25sha256_single_hash_kernelPKjPh_param_1];
	cvta.to.global.u64 	%rd3, %rd2;
	cvta.to.global.u64 	%rd4, %rd1;
	ld.global.u32 	%r1, [%rd4];
	ld.global.u32 	%r2, [%rd4+4];
	ld.global.u32 	%r3, [%rd4+8];
	ld.global.u32 	%r4, [%rd4+12];
	ld.global.u32 	%r5, [%rd4+16];
	ld.global.u32 	%r6, [%rd4+20];
	ld.global.u32 	%r7, [%rd4+24];
	ld.global.u32 	%r8, [%rd4+28];
	ld.global.u32 	%r9, [%rd4+32];
	ld.global.u32 	%r10, [%rd4+36];
	ld.global.u32 	%r11, [%rd4+40];
	ld.global.u32 	%r12, [%rd4+44];
	ld.global.u32 	%r13, [%rd4+48];
	ld.global.u32 	%r14, [%rd4+52];
	ld.global.u32 	%r15, [%rd4+56];
	ld.global.u32 	%r16, [%rd4+60];
	ld.const.u32 	%r17, [dev_k];
	add.s32 	%r18, %r1, %r17;
	add.s32 	%r19, %r18, 1446884106;
	add.s32 	%r20, %r18, -1182902091;
	shf.l.wrap.b32 	%r21, %r19, %r19, 26;
	shf.l.wrap.b32 	%r22, %r19, %r19, 21;
	xor.b32  	%r23, %r21, %r22;
	shf.l.wrap.b32 	%r24, %r19, %r19, 7;
	xor.b32  	%r25, %r23, %r24;
	and.b32  	%r26, %r19, 1359893119;
	sub.s32 	%r27, -1446884107, %r18;
	and.b32  	%r28, %r27, -1694144372;
	or.b32  	%r29, %r26, %r28;
	ld.const.u32 	%r30, [dev_k+4];
	add.s32 	%r31, %r2, %r30;
	add.s32 	%r32, %r31, %r29;
	add.s32 	%r33, %r32, %r25;
	shf.l.wrap.b32 	%r34, %r20, %r20, 30;
	shf.l.wrap.b32 	%r35, %r20, %r20, 19;
	xor.b32  	%r36, %r34, %r35;
	shf.l.wrap.b32 	%r37, %r20, %r20, 10;
	xor.b32  	%r38, %r36, %r37;
	and.b32  	%r39, %r20, -781301534;
	add.s32 	%r40, %r38, %r39;
	add.s32 	%r41, %r33, %r40;
	add.s32 	%r42, %r33, 1542638877;
	add.s32 	%r43, %r41, 1233485744;
	shf.l.wrap.b32 	%r44, %r42, %r42, 26;
	shf.l.wrap.b32 	%r45, %r42, %r42, 21;
	xor.b32  	%r46, %r44, %r45;
	shf.l.wrap.b32 	%r47, %r42, %r42, 7;
	xor.b32  	%r48, %r46, %r47;
	and.b32  	%r49, %r42, %r19;
	sub.s32 	%r50, 604844770, %r33;
	and.b32  	%r51, %r50, 1359893119;
	or.b32  	%r52, %r49, %r51;
	ld.const.u32 	%r53, [dev_k+8];
	add.s32 	%r54, %r3, %r53;
	add.s32 	%r55, %r54, %r52;
	add.s32 	%r56, %r55, %r48;
	shf.l.wrap.b32 	%r57, %r43, %r43, 30;
	shf.l.wrap.b32 	%r58, %r43, %r43, 19;
	xor.b32  	%r59, %r57, %r58;
	shf.l.wrap.b32 	%r60, %r43, %r43, 10;
	xor.b32  	%r61, %r59, %r60;
	xor.b32  	%r62, %r20, 1779033703;
	and.b32  	%r63, %r43, %r62;
	and.b32  	%r64, %r20, 1779033703;
	xor.b32  	%r65, %r63, %r64;
	add.s32 	%r66, %r61, %r65;
	add.s32 	%r67, %r56, %r66;
	add.s32 	%r68, %r56, 1449989905;
	add.s32 	%r69, %r67, -1694144372;
	shf.l.wrap.b32 	%r70, %r68, %r68, 26;
	shf.l.wrap.b32 	%r71, %r68, %r68, 21;
	xor.b32  	%r72, %r70, %r71;
	shf.l.wrap.b32 	%r73, %r68, %r68, 7;
	xor.b32  	%r74, %r72, %r73;
	and.b32  	%r75, %r68, %r42;
	sub.s32 	%r76, -1449989906, %r56;
	and.b32  	%r77, %r76, %r19;
	or.b32  	%r78, %r75, %r77;
	ld.const.u32 	%r79, [dev_k+12];
	add.s32 	%r80, %r4, %r79;
	add.s32 	%r81, %r80, %r78;
	add.s32 	%r82, %r81, %r74;
	shf.l.wrap.b32 	%r83, %r69, %r69, 30;
	shf.l.wrap.b32 	%r84, %r69, %r69, 19;
	xor.b32  	%r85, %r83, %r84;
	shf.l.wrap.b32 	%r86, %r69, %r69, 10;
	xor.b32  	%r87, %r85, %r86;
	xor.b32  	%r88, %r43, %r20;
	and.b32  	%r89, %r69, %r88;
	and.b32  	%r90, %r43, %r20;
	xor.b32  	%r91, %r89, %r90;
	add.s32 	%r92, %r87, %r91;
	add.s32 	%r93, %r82, %r92;
	add.s32 	%r94, %r82, -1156040474;
	add.s32 	%r95, %r93, 1359893119;
	shf.l.wrap.b32 	%r96, %r94, %r94, 26;
	shf.l.wrap.b32 	%r97, %r94, %r94, 21;
	xor.b32  	%r98, %r96, %r97;
	shf.l.wrap.b32 	%r99, %r94, %r94, 7;
	xor.b32  	%r100, %r98, %r99;
	and.b32  	%r101, %r94, %r68;
	sub.s32 	%r102, 1156040473, %r82;
	and.b32  	%r103, %r102, %r42;
	or.b32  	%r104, %r101, %r103;
	ld.const.u32 	%r105, [dev_k+16];
	add.s32 	%r106, %r19, %r5;
	add.s32 	%r107, %r106, %r105;
	add.s32 	%r108, %r107, %r104;
	add.s32 	%r109, %r108, %r100;
	shf.l.wrap.b32 	%r110, %r95, %r95, 30;
	shf.l.wrap.b32 	%r111, %r95, %r95, 19;
	xor.b32  	%r112, %r110, %r111;
	shf.l.wrap.b32 	%r113, %r95, %r95, 10;
	xor.b32  	%r114, %r112, %r113;
	xor.b32  	%r115, %r69, %r43;
	and.b32  	%r116, %r95, %r115;
	and.b32  	%r117, %r69, %r43;
	xor.b32  	%r118, %r116, %r117;
	add.s32 	%r119, %r114, %r118;
	add.s32 	%r120, %r109, %r20;
	add.s32 	%r121, %r119, %r109;
	shf.l.wrap.b32 	%r122, %r120, %r120, 26;
	shf.l.wrap.b32 	%r123, %r120, %r120, 21;
	xor.b32  	%r124, %r122, %r123;
	shf.l.wrap.b32 	%r125, %r120, %r120, 7;
	xor.b32  	%r126, %r124, %r125;
	and.b32  	%r127, %r120, %r94;
	not.b32 	%r128, %r120;
	and.b32  	%r129, %r68, %r128;
	or.b32  	%r130, %r127, %r129;
	ld.const.u32 	%r131, [dev_k+20];
	add.s32 	%r132, %r131, %r6;
	add.s32 	%r133, %r132, %r42;
	add.s32 	%r134, %r133, %r130;
	add.s32 	%r135, %r134, %r126;
	shf.l.wrap.b32 	%r136, %r121, %r121, 30;
	shf.l.wrap.b32 	%r137, %r121, %r121, 19;
	xor.b32  	%r138, %r136, %r137;
	shf.l.wrap.b32 	%r139, %r121, %r121, 10;
	xor.b32  	%r140, %r138, %r139;
	xor.b32  	%r141, %r95, %r69;
	and.b32  	%r142, %r121, %r141;
	and.b32  	%r143, %r95, %r69;
	xor.b32  	%r144, %r142, %r143;
	add.s32 	%r145, %r140, %r144;
	add.s32 	%r146, %r135, %r43;
	add.s32 	%r147, %r145, %r135;
	shf.l.wrap.b32 	%r148, %r146, %r146, 26;
	shf.l.wrap.b32 	%r149, %r146, %r146, 21;
	xor.b32  	%r150, %r148, %r149;
	shf.l.wrap.b32 	%r151, %r146, %r146, 7;
	xor.b32  	%r152, %r150, %r151;
	and.b32  	%r153, %r146, %r120;
	not.b32 	%r154, %r146;
	and.b32  	%r155, %r94, %r154;
	or.b32  	%r156, %r153, %r155;
	ld.const.u32 	%r157, [dev_k+24];
	add.s32 	%r158, %r157, %r7;
	add.s32 	%r159, %r158, %r68;
	add.s32 	%r160, %r159, %r156;
	add.s32 	%r161, %r160, %r152;
	shf.l.wrap.b32 	%r162, %r147, %r147, 30;
	shf.l.wrap.b32 	%r163, %r147, %r147, 19;
	xor.b32  	%r164, %r162, %r163;
	shf.l.wrap.b32 	%r165, %r147, %r147, 10;
	xor.b32  	%r166, %r164, %r165;
	xor.b32  	%r167, %r121, %r95;
	and.b32  	%r168, %r147, %r167;
	and.b32  	%r169, %r121, %r95;
	xor.b32  	%r170, %r168, %r169;
	add.s32 	%r171, %r166, %r170;
	add.s32 	%r172, %r161, %r69;
	add.s32 	%r173, %r171, %r161;
	shf.l.wrap.b32 	%r174, %r172, %r172, 26;
	shf.l.wrap.b32 	%r175, %r172, %r172, 21;
	xor.b32  	%r176, %r174, %r175;
	shf.l.wrap.b32 	%r177, %r172, %r172, 7;
	xor.b32  	%r178, %r176, %r177;
	and.b32  	%r179, %r172, %r146;
	not.b32 	%r180, %r172;
	and.b32  	%r181, %r120, %r180;
	or.b32  	%r182, %r179, %r181;
	ld.const.u32 	%r183, [dev_k+28];
	add.s32 	%r184, %r183, %r8;
	add.s32 	%r185, %r184, %r94;
	add.s32 	%r186, %r185, %r182;
	add.s32 	%r187, %r186, %r178;
	shf.l.wrap.b32 	%r188, %r173, %r173, 30;
	shf.l.wrap.b32 	%r189, %r173, %r173, 19;
	xor.b32  	%r190, %r188, %r189;
	shf.l.wrap.b32 	%r191, %r173, %r173, 10;
	xor.b32  	%r192, %r190, %r191;
	xor.b32  	%r193, %r147, %r121;
	and.b32  	%r194, %r173, %r193;
	and.b32  	%r195, %r147, %r121;
	xor.b32  	%r196, %r194, %r195;
	add.s32 	%r197, %r192, %r196;
	add.s32 	%r198, %r187, %r95;
	add.s32 	%r199, %r197, %r187;
	shf.l.wrap.b32 	%r200, %r198, %r198, 26;
	shf.l.wrap.b32 	%r201, %r198, %r198, 21;
	xor.b32  	%r202, %r200, %r201;
	shf.l.wrap.b32 	%r203, %r198, %r198, 7;
	xor.b32  	%r204, %r202, %r203;
	and.b32  	%r205, %r198, %r172;
	not.b32 	%r206, %r198;
	and.b32  	%r207, %r146, %r206;
	or.b32  	%r208, %r205, %r207;
	ld.const.u32 	%r209, [dev_k+32];
	add.s32 	%r210, %r209, %r9;
	add.s32 	%r211, %r210, %r120;
	add.s32 	%r212, %r211, %r208;
	add.s32 	%r213, %r212, %r204;
	shf.l.wrap.b32 	%r214, %r199, %r199, 30;
	shf.l.wrap.b32 	%r215, %r199, %r199, 19;
	xor.b32  	%r216, %r214, %r215;
	shf.l.wrap.b32 	%r217, %r199, %r199, 10;
	xor.b32  	%r218, %r216, %r217;
	xor.b32  	%r219, %r173, %r147;
	and.b32  	%r220, %r199, %r219;
	and.b32  	%r221, %r173, %r147;
	xor.b32  	%r222, %r220, %r221;
	add.s32 	%r223, %r218, %r222;
	add.s32 	%r224, %r213, %r121;
	add.s32 	%r225, %r223, %r213;
	shf.l.wrap.b32 	%r226, %r224, %r224, 26;
	shf.l.wrap.b32 	%r227, %r224, %r224, 21;
	xor.b32  	%r228, %r226, %r227;
	shf.l.wrap.b32 	%r229, %r224, %r224, 7;
	xor.b32  	%r230, %r228, %r229;
	and.b32  	%r231, %r224, %r198;
	not.b32 	%r232, %r224;
	and.b32  	%r233, %r172, %r232;
	or.b32  	%r234, %r231, %r233;
	ld.const.u32 	%r235, [dev_k+36];
	add.s32 	%r236, %r235, %r10;
	add.s32 	%r237, %r236, %r146;
	add.s32 	%r238, %r237, %r234;
	add.s32 	%r239, %r238, %r230;
	shf.l.wrap.b32 	%r240, %r225, %r225, 30;
	shf.l.wrap.b32 	%r241, %r225, %r225, 19;
	xor.b32  	%r242, %r240, %r241;
	shf.l.wrap.b32 	%r243, %r225, %r225, 10;
	xor.b32  	%r244, %r242, %r243;
	xor.b32  	%r245, %r199, %r173;
	and.b32  	%r246, %r225, %r245;
	and.b32  	%r247, %r199, %r173;
	xor.b32  	%r248, %r246, %r247;
	add.s32 	%r249, %r244, %r248;
	add.s32 	%r250, %r239, %r147;
	add.s32 	%r251, %r249, %r239;
	shf.l.wrap.b32 	%r252, %r250, %r250, 26;
	shf.l.wrap.b32 	%r253, %r250, %r250, 21;
	xor.b32  	%r254, %r252, %r253;
	shf.l.wrap.b32 	%r255, %r250, %r250, 7;
	xor.b32  	%r256, %r254, %r255;
	and.b32  	%r257, %r250, %r224;
	not.b32 	%r258, %r250;
	and.b32  	%r259, %r198, %r258;
	or.b32  	%r260, %r257, %r259;
	ld.const.u32 	%r261, [dev_k+40];
	add.s32 	%r262, %r261, %r11;
	add.s32 	%r263, %r262, %r172;
	add.s32 	%r264, %r263, %r260;
	add.s32 	%r265, %r264, %r256;
	shf.l.wrap.b32 	%r266, %r251, %r251, 30;
	shf.l.wrap.b32 	%r267, %r251, %r251, 19;
	xor.b32  	%r268, %r266, %r267;
	shf.l.wrap.b32 	%r269, %r251, %r251, 10;
	xor.b32  	%r270, %r268, %r269;
	xor.b32  	%r271, %r225, %r199;
	and.b32  	%r272, %r251, %r271;
	and.b32  	%r273, %r225, %r199;
	xor.b32  	%r274, %r272, %r273;
	add.s32 	%r275, %r270, %r274;
	add.s32 	%r276, %r265, %r173;
	add.s32 	%r277, %r275, %r265;
	shf.l.wrap.b32 	%r278, %r276, %r276, 26;
	shf.l.wrap.b32 	%r279, %r276, %r276, 21;
	xor.b32  	%r280, %r278, %r279;
	shf.l.wrap.b32 	%r281, %r276, %r276, 7;
	xor.b32  	%r282, %r280, %r281;
	and.b32  	%r283, %r276, %r250;
	not.b32 	%r284, %r276;
	and.b32  	%r285, %r224, %r284;
	or.b32  	%r286, %r283, %r285;
	ld.const.u32 	%r287, [dev_k+44];
	add.s32 	%r288, %r287, %r12;
	add.s32 	%r289, %r288, %r198;
	add.s32 	%r290, %r289, %r286;
	add.s32 	%r291, %r290, %r282;
	shf.l.wrap.b32 	%r292, %r277, %r277, 30;
	shf.l.wrap.b32 	%r293, %r277, %r277, 19;
	xor.b32  	%r294, %r292, %r293;
	shf.l.wrap.b32 	%r295, %r277, %r277, 10;
	xor.b32  	%r296, %r294, %r295;
	xor.b32  	%r297, %r251, %r225;
	and.b32  	%r298, %r277, %r297;
	and.b32  	%r299, %r251, %r225;
	xor.b32  	%r300, %r298, %r299;
	add.s32 	%r301, %r296, %r300;
	add.s32 	%r302, %r291, %r199;
	add.s32 	%r303, %r301, %r291;
	shf.l.wrap.b32 	%r304, %r302, %r302, 26;
	shf.l.wrap.b32 	%r305, %r302, %r302, 21;
	xor.b32  	%r306, %r304, %r305;
	shf.l.wrap.b32 	%r307, %r302, %r302, 7;
	xor.b32  	%r308, %r306, %r307;
	and.b32  	%r309, %r302, %r276;
	not.b32 	%r310, %r302;
	and.b32  	%r311, %r250, %r310;
	or.b32  	%r312, %r309, %r311;
	ld.const.u32 	%r313, [dev_k+48];
	add.s32 	%r314, %r313, %r13;
	add.s32 	%r315, %r314, %r224;
	add.s32 	%r316, %r315, %r312;
	add.s32 	%r317, %r316, %r308;
	shf.l.wrap.b32 	%r318, %r303, %r303, 30;
	shf.l.wrap.b32 	%r319, %r303, %r303, 19;
	xor.b32  	%r320, %r318, %r319;
	shf.l.wrap.b32 	%r321, %r303, %r303, 10;
	xor.b32  	%r322, %r320, %r321;
	xor.b32  	%r323, %r277, %r251;
	and.b32  	%r324, %r303, %r323;
	and.b32  	%r325, %r277, %r251;
	xor.b32  	%r326, %r324, %r325;
	add.s32 	%r327, %r322, %r326;
	add.s32 	%r328, %r317, %r225;
	add.s32 	%r329, %r327, %r317;
	shf.l.wrap.b32 	%r330, %r328, %r328, 26;
	shf.l.wrap.b32 	%r331, %r328, %r328, 21;
	xor.b32  	%r332, %r330, %r331;
	shf.l.wrap.b32 	%r333, %r328, %r328, 7;
	xor.b32  	%r334, %r332, %r333;
	and.b32  	%r335, %r328, %r302;
	not.b32 	%r336, %r328;
	and.b32  	%r337, %r276, %r336;
	or.b32  	%r338, %r335, %r337;
	ld.const.u32 	%r339, [dev_k+52];
	add.s32 	%r340, %r339, %r14;
	add.s32 	%r341, %r340, %r250;
	add.s32 	%r342, %r341, %r338;
	add.s32 	%r343, %r342, %r334;
	shf.l.wrap.b32 	%r344, %r329, %r329, 30;
	shf.l.wrap.b32 	%r345, %r329, %r329, 19;
	xor.b32  	%r346, %r344, %r345;
	shf.l.wrap.b32 	%r347, %r329, %r329, 10;
	xor.b32  	%r348, %r346, %r347;
	xor.b32  	%r349, %r303, %r277;
	and.b32  	%r350, %r329, %r349;
	and.b32  	%r351, %r303, %r277;
	xor.b32  	%r352, %r350, %r351;
	add.s32 	%r353, %r348, %r352;
	add.s32 	%r354, %r343, %r251;
	add.s32 	%r355, %r353, %r343;
	shf.l.wrap.b32 	%r356, %r354, %r354, 26;
	shf.l.wrap.b32 	%r357, %r354, %r354, 21;
	xor.b32  	%r358, %r356, %r357;
	shf.l.wrap.b32 	%r359, %r354, %r354, 7;
	xor.b32  	%r360, %r358, %r359;
	and.b32  	%r361, %r354, %r328;
	not.b32 	%r362, %r354;
	and.b32  	%r363, %r302, %r362;
	or.b32  	%r364, %r361, %r363;
	ld.const.u32 	%r365, [dev_k+56];
	add.s32 	%r366, %r365, %r15;
	add.s32 	%r367, %r366, %r276;
	add.s32 	%r368, %r367, %r364;
	add.s32 	%r369, %r368, %r360;
	shf.l.wrap.b32 	%r370, %r355, %r355, 30;
	shf.l.wrap.b32 	%r371, %r355, %r355, 19;
	xor.b32  	%r372, %r370, %r371;
	shf.l.wrap.b32 	%r373, %r355, %r355, 10;
	xor.b32  	%r374, %r372, %r373;
	xor.b32  	%r375, %r329, %r303;
	and.b32  	%r376, %r355, %r375;
	and.b32  	%r377, %r329, %r303;
	xor.b32  	%r378, %r376, %r377;
	add.s32 	%r379, %r374, %r378;
	add.s32 	%r380, %r369, %r277;
	add.s32 	%r381, %r379, %r369;
	shf.l.wrap.b32 	%r382, %r380, %r380, 26;
	shf.l.wrap.b32 	%r383, %r380, %r380, 21;
	xor.b32  	%r384, %r382, %r383;
	shf.l.wrap.b32 	%r385, %r380, %r380, 7;
	xor.b32  	%r386, %r384, %r385;
	and.b32  	%r387, %r380, %r354;
	not.b32 	%r388, %r380;
	and.b32  	%r389, %r328, %r388;
	or.b32  	%r390, %r387, %r389;
	ld.const.u32 	%r391, [dev_k+60];
	add.s32 	%r392, %r391, %r16;
	add.s32 	%r393, %r392, %r302;
	add.s32 	%r394, %r393, %r390;
	add.s32 	%r395, %r394, %r386;
	shf.l.wrap.b32 	%r396, %r381, %r381, 30;
	shf.l.wrap.b32 	%r397, %r381, %r381, 19;
	xor.b32  	%r398, %r396, %r397;
	shf.l.wrap.b32 	%r399, %r381, %r381, 10;
	xor.b32  	%r400, %r398, %r399;
	xor.b32  	%r401, %r355, %r329;
	and.b32  	%r402, %r381, %r401;
	and.b32  	%r403, %r355, %r329;
	xor.b32  	%r404, %r402, %r403;
	add.s32 	%r405, %r400, %r404;
	add.s32 	%r406, %r395, %r303;
	add.s32 	%r407, %r405, %r395;
	shf.l.wrap.b32 	%r408, %r406, %r406, 26;
	shf.l.wrap.b32 	%r409, %r406, %r406, 21;
	xor.b32  	%r410, %r408, %r409;
	shf.l.wrap.b32 	%r411, %r406, %r406, 7;
	xor.b32  	%r412, %r410, %r411;
	and.b32  	%r413, %r406, %r380;
	not.b32 	%r414, %r406;
	and.b32  	%r415, %r354, %r414;
	or.b32  	%r416, %r413, %r415;
	ld.const.u32 	%r417, [dev_k+64];
	shf.l.wrap.b32 	%r418, %r15, %r15, 15;
	shf.l.wrap.b32 	%r419, %r15, %r15, 13;
	xor.b32  	%r420, %r418, %r419;
	shr.u32 	%r421, %r15, 10;
	xor.b32  	%r422, %r420, %r421;
	shf.l.wrap.b32 	%r423, %r2, %r2, 25;
	shf.l.wrap.b32 	%r424, %r2, %r2, 14;
	xor.b32  	%r425, %r423, %r424;
	shr.u32 	%r426, %r2, 3;
	xor.b32  	%r427, %r425, %r426;
	add.s32 	%r428, %r427, %r1;
	add.s32 	%r429, %r428, %r10;
	add.s32 	%r430, %r429, %r422;
	add.s32 	%r431, %r417, %r430;
	add.s32 	%r432, %r431, %r328;
	add.s32 	%r433, %r432, %r416;
	add.s32 	%r434, %r433, %r412;
	shf.l.wrap.b32 	%r435, %r407, %r407, 30;
	shf.l.wrap.b32 	%r436, %r407, %r407, 19;
	xor.b32  	%r437, %r435, %r436;
	shf.l.wrap.b32 	%r438, %r407, %r407, 10;
	xor.b32  	%r439, %r437, %r438;
	xor.b32  	%r440, %r381, %r355;
	and.b32  	%r441, %r407, %r440;
	and.b32  	%r442, %r381, %r355;
	xor.b32  	%r443, %r441, %r442;
	add.s32 	%r444, %r439, %r443;
	add.s32 	%r445, %r434, %r329;
	add.s32 	%r446, %r444, %r434;
	shf.l.wrap.b32 	%r447, %r445, %r445, 26;
	shf.l.wrap.b32 	%r448, %r445, %r445, 21;
	xor.b32  	%r449, %r447, %r448;
	shf.l.wrap.b32 	%r450, %r445, %r445, 7;
	xor.b32  	%r451, %r449, %r450;
	and.b32  	%r452, %r445, %r406;
	not.b32 	%r453, %r445;
	and.b32  	%r454, %r380, %r453;
	or.b32  	%r455, %r452, %r454;
	ld.const.u32 	%r456, [dev_k+68];
	shf.l.wrap.b32 	%r457, %r16, %r16, 15;
	shf.l.wrap.b32 	%r458, %r16, %r16, 13;
	xor.b32  	%r459, %r457, %r458;
	shr.u32 	%r460, %r16, 10;
	xor.b32  	%r461, %r459, %r460;
	shf.l.wrap.b32 	%r462, %r3, %r3, 25;
	shf.l.wrap.b32 	%r463, %r3, %r3, 14;
	xor.b32  	%r464, %r462, %r463;
	shr.u32 	%r465, %r3, 3;
	xor.b32  	%r466, %r464, %r465;
	add.s32 	%r467, %r466, %r2;
	add.s32 	%r468, %r467, %r11;
	add.s32 	%r469, %r468, %r461;
	add.s32 	%r470, %r456, %r469;
	add.s32 	%r471, %r470, %r354;
	add.s32 	%r472, %r471, %r455;
	add.s32 	%r473, %r472, %r451;
	shf.l.wrap.b32 	%r474, %r446, %r446, 30;
	shf.l.wrap.b32 	%r475, %r446, %r446, 19;
	xor.b32  	%r476, %r474, %r475;
	shf.l.wrap.b32 	%r477, %r446, %r446, 10;
	xor.b32  	%r478, %r476, %r477;
	xor.b32  	%r479, %r407, %r381;
	and.b32  	%r480, %r446, %r479;
	and.b32  	%r481, %r407, %r381;
	xor.b32  	%r482, %r480, %r481;
	add.s32 	%r483, %r478, %r482;
	add.s32 	%r484, %r473, %r355;
	add.s32 	%r485, %r483, %r473;
	shf.l.wrap.b32 	%r486, %r484, %r484, 26;
	shf.l.wrap.b32 	%r487, %r484, %r484, 21;
	xor.b32  	%r488, %r486, %r487;
	shf.l.wrap.b32 	%r489, %r484, %r484, 7;
	xor.b32  	%r490, %r488, %r489;
	and.b32  	%r491, %r484, %r445;
	not.b32 	%r492, %r484;
	and.b32  	%r493, %r406, %r492;
	or.b32  	%r494, %r491, %r493;
	ld.const.u32 	%r495, [dev_k+72];
	shf.l.wrap.b32 	%r496, %r430, %r430, 15;
	shf.l.wrap.b32 	%r497, %r430, %r430, 13;
	xor.b32  	%r498, %r496, %r497;
	shr.u32 	%r499, %r430, 10;
	xor.b32  	%r500, %r498, %r499;
	shf.l.wrap.b32 	%r501, %r4, %r4, 25;
	shf.l.wrap.b32 	%r502, %r4, %r4, 14;
	xor.b32  	%r503, %r501, %r502;
	shr.u32 	%r504, %r4, 3;
	xor.b32  	%r505, %r503, %r504;
	add.s32 	%r506, %r505, %r3;
	add.s32 	%r507, %r506, %r12;
	add.s32 	%r508, %r507, %r500;
	add.s32 	%r509, %r495, %r508;
	add.s32 	%r510, %r509, %r380;
	add.s32 	%r511, %r510, %r494;
	add.s32 	%r512, %r511, %r490;
	shf.l.wrap.b32 	%r513, %r485, %r485, 30;
	shf.l.wrap.b32 	%r514, %r485, %r485, 19;
	xor.b32  	%r515, %r513, %r514;
	shf.l.wrap.b32 	%r516, %r485, %r485, 10;
	xor.b32  	%r517, %r515, %r516;
	xor.b32  	%r518, %r446, %r407;
	and.b32  	%r519, %r485, %r518;
	and.b32  	%r520, %r446, %r407;
	xor.b32  	%r521, %r519, %r520;
	add.s32 	%r522, %r517, %r521;
	add.s32 	%r523, %r512, %r381;
	add.s32 	%r524, %r522, %r512;
	shf.l.wrap.b32 	%r525, %r523, %r523, 26;
	shf.l.wrap.b32 	%r526, %r523, %r523, 21;
	xor.b32  	%r527, %r525, %r526;
	shf.l.wrap.b32 	%r528, %r523, %r523, 7;
	xor.b32  	%r529, %r527, %r528;
	and.b32  	%r530, %r523, %r484;
	not.b32 	%r531, %r523;
	and.b32  	%r532, %r445, %r531;
	or.b32  	%r533, %r530, %r532;
	ld.const.u32 	%r534, [dev_k+76];
	shf.l.wrap.b32 	%r535, %r469, %r469, 15;
	shf.l.wrap.b32 	%r536, %r469, %r469, 13;
	xor.b32  	%r537, %r535, %r536;
	shr.u32 	%r538, %r469, 10;
	xor.b32  	%r539, %r537, %r538;
	shf.l.wrap.b32 	%r540, %r5, %r5, 25;
	shf.l.wrap.b32 	%r541, %r5, %r5, 14;
	xor.b32  	%r542, %r540, %r541;
	shr.u32 	%r543, %r5, 3;
	xor.b32  	%r544, %r542, %r543;
	add.s32 	%r545, %r544, %r4;
	add.s32 	%r546, %r545, %r13;
	add.s32 	%r547, %r546, %r539;
	add.s32 	%r548, %r534, %r547;
	add.s32 	%r549, %r548, %r406;
	add.s32 	%r550, %r549, %r533;
	add.s32 	%r551, %r550, %r529;
	shf.l.wrap.b32 	%r552, %r524, %r524, 30;
	shf.l.wrap.b32 	%r553, %r524, %r524, 19;
	xor.b32  	%r554, %r552, %r553;
	shf.l.wrap.b32 	%r555, %r524, %r524, 10;
	xor.b32  	%r556, %r554, %r555;
	xor.b32  	%r557, %r485, %r446;
	and.b32  	%r558, %r524, %r557;
	and.b32  	%r559, %r485, %r446;
	xor.b32  	%r560, %r558, %r559;
	add.s32 	%r561, %r556, %r560;
	add.s32 	%r562, %r551, %r407;
	add.s32 	%r563, %r561, %r551;
	shf.l.wrap.b32 	%r564, %r562, %r562, 26;
	shf.l.wrap.b32 	%r565, %r562, %r562, 21;
	xor.b32  	%r566, %r564, %r565;
	shf.l.wrap.b32 	%r567, %r562, %r562, 7;
	xor.b32  	%r568, %r566, %r567;
	and.b32  	%r569, %r562, %r523;
	not.b32 	%r570, %r562;
	and.b32  	%r571, %r484, %r570;
	or.b32  	%r572, %r569, %r571;
	ld.const.u32 	%r573, [dev_k+80];
	shf.l.wrap.b32 	%r574, %r508, %r508, 15;
	shf.l.wrap.b32 	%r575, %r508, %r508, 13;
	xor.b32  	%r576, %r574, %r575;
	shr.u32 	%r577, %r508, 10;
	xor.b32  	%r578, %r576, %r577;
	shf.l.wrap.b32 	%r579, %r6, %r6, 25;
	shf.l.wrap.b32 	%r580, %r6, %r6, 14;
	xor.b32  	%r581, %r579, %r580;
	shr.u32 	%r582, %r6, 3;
	xor.b32  	%r583, %r581, %r582;
	add.s32 	%r584, %r583, %r5;
	add.s32 	%r585, %r584, %r14;
	add.s32 	%r586, %r585, %r578;
	add.s32 	%r587, %r573, %r586;
	add.s32 	%r588, %r587, %r445;
	add.s32 	%r589, %r588, %r572;
	add.s32 	%r590, %r589, %r568;
	shf.l.wrap.b32 	%r591, %r563, %r563, 30;
	shf.l.wrap.b32 	%r592, %r563, %r563, 19;
	xor.b32  	%r593, %r591, %r592;
	shf.l.wrap.b32 	%r594, %r563, %r563, 10;
	xor.b32  	%r595, %r593, %r594;
	xor.b32  	%r596, %r524, %r485;
	and.b32  	%r597, %r563, %r596;
	and.b32  	%r598, %r524, %r485;
	xor.b32  	%r599, %r597, %r598;
	add.s32 	%r600, %r595, %r599;
	add.s32 	%r601, %r590, %r446;
	add.s32 	%r602, %r600, %r590;
	shf.l.wrap.b32 	%r603, %r601, %r601, 26;
	shf.l.wrap.b32 	%r604, %r601, %r601, 21;
	xor.b32  	%r605, %r603, %r604;
	shf.l.wrap.b32 	%r606, %r601, %r601, 7;
	xor.b32  	%r607, %r605, %r606;
	and.b32  	%r608, %r601, %r562;
	not.b32 	%r609, %r601;
	and.b32  	%r610, %r523, %r609;
	or.b32  	%r611, %r608, %r610;
	ld.const.u32 	%r612, [dev_k+84];
	shf.l.wrap.b32 	%r613, %r547, %r547, 15;
	shf.l.wrap.b32 	%r614, %r547, %r547, 13;
	xor.b32  	%r615, %r613, %r614;
	shr.u32 	%r616, %r547, 10;
	xor.b32  	%r617, %r615, %r616;
	shf.l.wrap.b32 	%r618, %r7, %r7, 25;
	shf.l.wrap.b32 	%r619, %r7, %r7, 14;
	xor.b32  	%r620, %r618, %r619;
	shr.u32 	%r621, %r7, 3;
	xor.b32  	%r622, %r620, %r621;
	add.s32 	%r623, %r622, %r6;
	add.s32 	%r624, %r623, %r15;
	add.s32 	%r625, %r624, %r617;
	add.s32 	%r626, %r612, %r625;
	add.s32 	%r627, %r626, %r484;
	add.s32 	%r628, %r627, %r611;
	add.s32 	%r629, %r628, %r607;
	shf.l.wrap.b32 	%r630, %r602, %r602, 30;
	shf.l.wrap.b32 	%r631, %r602, %r602, 19;
	xor.b32  	%r632, %r630, %r631;
	shf.l.wrap.b32 	%r633, %r602, %r602, 10;
	xor.b32  	%r634, %r632, %r633;
	xor.b32  	%r635, %r563, %r524;
	and.b32  	%r636, %r602, %r635;
	and.b32  	%r637, %r563, %r524;
	xor.b32  	%r638, %r636, %r637;
	add.s32 	%r639, %r634, %r638;
	add.s32 	%r640, %r629, %r485;
	add.s32 	%r641, %r639, %r629;
	shf.l.wrap.b32 	%r642, %r640, %r640, 26;
	shf.l.wrap.b32 	%r643, %r640, %r640, 21;
	xor.b32  	%r644, %r642, %r643;
	shf.l.wrap.b32 	%r645, %r640, %r640, 7;
	xor.b32  	%r646, %r644, %r645;
	and.b32  	%r647, %r640, %r601;
	not.b32 	%r648, %r640;
	and.b32  	%r649, %r562, %r648;
	or.b32  	%r650, %r647, %r649;
	ld.const.u32 	%r651, [dev_k+88];
	shf.l.wrap.b32 	%r652, %r586, %r586, 15;
	shf.l.wrap.b32 	%r653, %r586, %r586, 13;
	xor.b32  	%r654, %r652, %r653;
	shr.u32 	%r655, %r586, 10;
	xor.b32  	%r656, %r654, %r655;
	shf.l.wrap.b32 	%r657, %r8, %r8, 25;
	shf.l.wrap.b32 	%r658, %r8, %r8, 14;
	xor.b32  	%r659, %r657, %r658;
	shr.u32 	%r660, %r8, 3;
	xor.b32  	%r661, %r659, %r660;
	add.s32 	%r662, %r661, %r7;
	add.s32 	%r663, %r662, %r16;
	add.s32 	%r664, %r663, %r656;
	add.s32 	%r665, %r664, %r651;
	add.s32 	%r666, %r665, %r523;
	add.s32 	%r667, %r666, %r650;
	add.s32 	%r668, %r667, %r646;
	shf.l.wrap.b32 	%r669, %r641, %r641, 30;
	shf.l.wrap.b32 	%r670, %r641, %r641, 19;
	xor.b32  	%r671, %r669, %r670;
	shf.l.wrap.b32 	%r672, %r641, %r641, 10;
	xor.b32  	%r673, %r671, %r672;
	xor.b32  	%r674, %r602, %r563;
	and.b32  	%r675, %r641, %r674;
	and.b32  	%r676, %r602, %r563;
	xor.b32  	%r677, %r675, %r676;
	add.s32 	%r678, %r673, %r677;
	add.s32 	%r679, %r668, %r524;
	add.s32 	%r680, %r678, %r668;
	shf.l.wrap.b32 	%r681, %r679, %r679, 26;
	shf.l.wrap.b32 	%r682, %r679, %r679, 21;
	xor.b32  	%r683, %r681, %r682;
	shf.l.wrap.b32 	%r684, %r679, %r679, 7;
	xor.b32  	%r685, %r683, %r684;
	and.b32  	%r686, %r679, %r640;
	not.b32 	%r687, %r679;
	and.b32  	%r688, %r601, %r687;
	or.b32  	%r689, %r686, %r688;
	ld.const.u32 	%r690, [dev_k+92];
	shf.l.wrap.b32 	%r691, %r625, %r625, 15;
	shf.l.wrap.b32 	%r692, %r625, %r625, 13;
	xor.b32  	%r693, %r691, %r692;
	shr.u32 	%r694, %r625, 10;
	xor.b32  	%r695, %r693, %r694;
	shf.l.wrap.b32 	%r696, %r9, %r9, 25;
	shf.l.wrap.b32 	%r697, %r9, %r9, 14;
	xor.b32  	%r698, %r696, %r697;
	shr.u32 	%r699, %r9, 3;
	xor.b32  	%r700, %r698, %r699;
	add.s32 	%r701, %r700, %r8;
	add.s32 	%r702, %r701, %r430;
	add.s32 	%r703, %r702, %r695;
	add.s32 	%r704, %r703, %r690;
	add.s32 	%r705, %r704, %r562;
	add.s32 	%r706, %r705, %r689;
	add.s32 	%r707, %r706, %r685;
	shf.l.wrap.b32 	%r708, %r680, %r680, 30;
	shf.l.wrap.b32 	%r709, %r680, %r680, 19;
	xor.b32  	%r710, %r708, %r709;
	shf.l.wrap.b32 	%r711, %r680, %r680, 10;
	xor.b32  	%r712, %r710, %r711;
	xor.b32  	%r713, %r641, %r602;
	and.b32  	%r714, %r680, %r713;
	and.b32  	%r715, %r641, %r602;
	xor.b32  	%r716, %r714, %r715;
	add.s32 	%r717, %r712, %r716;
	add.s32 	%r718, %r707, %r563;
	add.s32 	%r719, %r717, %r707;
	shf.l.wrap.b32 	%r720, %r718, %r718, 26;
	shf.l.wrap.b32 	%r721, %r718, %r718, 21;
	xor.b32  	%r722, %r720, %r721;
	shf.l.wrap.b32 	%r723, %r718, %r718, 7;
	xor.b32  	%r724, %r722, %r723;
	and.b32  	%r725, %r718, %r679;
	not.b32 	%r726, %r718;
	and.b32  	%r727, %r640, %r726;
	or.b32  	%r728, %r725, %r727;
	ld.const.u32 	%r729, [dev_k+96];
	shf.l.wrap.b32 	%r730, %r664, %r664, 15;
	shf.l.wrap.b32 	%r731, %r664, %r664, 13;
	xor.b32  	%r732, %r730, %r731;
	shr.u32 	%r733, %r664, 10;
	xor.b32  	%r734, %r732, %r733;
	shf.l.wrap.b32 	%r735, %r10, %r10, 25;
	shf.l.wrap.b32 	%r736, %r10, %r10, 14;
	xor.b32  	%r737, %r735, %r736;
	shr.u32 	%r738, %r10, 3;
	xor.b32  	%r739, %r737, %r738;
	add.s32 	%r740, %r739, %r9;
	add.s32 	%r741, %r740, %r469;
	add.s32 	%r742, %r741, %r734;
	add.s32 	%r743, %r742, %r729;
	add.s32 	%r744, %r743, %r601;
	add.s32 	%r745, %r744, %r728;
	add.s32 	%r746, %r745, %r724;
	shf.l.wrap.b32 	%r747, %r719, %r719, 30;
	shf.l.wrap.b32 	%r748, %r719, %r719, 19;
	xor.b32  	%r749, %r747, %r748;
	shf.l.wrap.b32 	%r750, %r719, %r719, 10;
	xor.b32  	%r751, %r749, %r750;
	xor.b32  	%r752, %r680, %r641;
	and.b32  	%r753, %r719, %r752;
	and.b32  	%r754, %r680, %r641;
	xor.b32  	%r755, %r753, %r754;
	add.s32 	%r756, %r751, %r755;
	add.s32 	%r757, %r746, %r602;
	add.s32 	%r758, %r756, %r746;
	shf.l.wrap.b32 	%r759, %r757, %r757, 26;
	shf.l.wrap.b32 	%r760, %r757, %r757, 21;
	xor.b32  	%r761, %r759, %r760;
	shf.l.wrap.b32 	%r762, %r757, %r757, 7;
	xor.b32  	%r763, %r761, %r762;
	and.b32  	%r764, %r757, %r718;
	not.b32 	%r765, %r757;
	and.b32  	%r766, %r679, %r765;
	or.b32  	%r767, %r764, %r766;
	ld.const.u32 	%r768, [dev_k+100];
	shf.l.wrap.b32 	%r769, %r703, %r703, 15;
	shf.l.wrap.b32 	%r770, %r703, %r703, 13;
	xor.b32  	%r771, %r769, %r770;
	shr.u32 	%r772, %r703, 10;
	xor.b32  	%r773, %r771, %r772;
	shf.l.wrap.b32 	%r774, %r11, %r11, 25;
	shf.l.wrap.b32 	%r775, %r11, %r11, 14;
	xor.b32  	%r776, %r774, %r775;
	shr.u32 	%r777, %r11, 3;
	xor.b32  	%r778, %r776, %r777;
	add.s32 	%r779, %r778, %r10;
	add.s32 	%r780, %r779, %r508;
	add.s32 	%r781, %r780, %r773;
	add.s32 	%r782, %r781, %r768;
	add.s32 	%r783, %r782, %r640;
	add.s32 	%r784, %r783, %r767;
	add.s32 	%r785, %r784, %r763;
	shf.l.wrap.b32 	%r786, %r758, %r758, 30;
	shf.l.wrap.b32 	%r787, %r758, %r758, 19;
	xor.b32  	%r788, %r786, %r787;
	shf.l.wrap.b32 	%r789, %r758, %r758, 10;
	xor.b32  	%r790, %r788, %r789;
	xor.b32  	%r791, %r719, %r680;
	and.b32  	%r792, %r758, %r791;
	and.b32  	%r793, %r719, %r680;
	xor.b32  	%r794, %r792, %r793;
	add.s32 	%r795, %r790, %r794;
	add.s32 	%r796, %r785, %r641;
	add.s32 	%r797, %r795, %r785;
	shf.l.wrap.b32 	%r798, %r796, %r796, 26;
	shf.l.wrap.b32 	%r799, %r796, %r796, 21;
	xor.b32  	%r800, %r798, %r799;
	shf.l.wrap.b32 	%r801, %r796, %r796, 7;
	xor.b32  	%r802, %r800, %r801;
	and.b32  	%r803, %r796, %r757;
	not.b32 	%r804, %r796;
	and.b32  	%r805, %r718, %r804;
	or.b32  	%r806, %r803, %r805;
	ld.const.u32 	%r807, [dev_k+104];
	shf.l.wrap.b32 	%r808, %r742, %r742, 15;
	shf.l.wrap.b32 	%r809, %r742, %r742, 13;
	xor.b32  	%r810, %r808, %r809;
	shr.u32 	%r811, %r742, 10;
	xor.b32  	%r812, %r810, %r811;
	shf.l.wrap.b32 	%r813, %r12, %r12, 25;
	shf.l.wrap.b32 	%r814, %r12, %r12, 14;
	xor.b32  	%r815, %r813, %r814;
	shr.u32 	%r816, %r12, 3;
	xor.b32  	%r817, %r815, %r816;
	add.s32 	%r818, %r817, %r11;
	add.s32 	%r819, %r818, %r547;
	add.s32 	%r820, %r819, %r812;
	add.s32 	%r821, %r820, %r807;
	add.s32 	%r822, %r821, %r679;
	add.s32 	%r823, %r822, %r806;
	add.s32 	%r824, %r823, %r802;
	shf.l.wrap.b32 	%r825, %r797, %r797, 30;
	shf.l.wrap.b32 	%r826, %r797, %r797, 19;
	xor.b32  	%r827, %r825, %r826;
	shf.l.wrap.b32 	%r828, %r797, %r797, 10;
	xor.b32  	%r829, %r827, %r828;
	xor.b32  	%r830, %r758, %r719;
	and.b32  	%r831, %r797, %r830;
	and.b32  	%r832, %r758, %r719;
	xor.b32  	%r833, %r831, %r832;
	add.s32 	%r834, %r829, %r833;
	add.s32 	%r835, %r824, %r680;
	add.s32 	%r836, %r834, %r824;
	shf.l.wrap.b32 	%r837, %r835, %r835, 26;
	shf.l.wrap.b32 	%r838, %r835, %r835, 21;
	xor.b32  	%r839, %r837, %r838;
	shf.l.wrap.b32 	%r840, %r835, %r835, 7;
	xor.b32  	%r841, %r839, %r840;
	and.b32  	%r842, %r835, %r796;
	not.b32 	%r843, %r835;
	and.b32  	%r844, %r757, %r843;
	or.b32  	%r845, %r842, %r844;
	ld.const.u32 	%r846, [dev_k+108];
	shf.l.wrap.b32 	%r847, %r781, %r781, 15;
	shf.l.wrap.b32 	%r848, %r781, %r781, 13;
	xor.b32  	%r849, %r847, %r848;
	shr.u32 	%r850, %r781, 10;
	xor.b32  	%r851, %r849, %r850;
	shf.l.wrap.b32 	%r852, %r13, %r13, 25;
	shf.l.wrap.b32 	%r853, %r13, %r13, 14;
	xor.b32  	%r854, %r852, %r853;
	shr.u32 	%r855, %r13, 3;
	xor.b32  	%r856, %r854, %r855;
	add.s32 	%r857, %r856, %r12;
	add.s32 	%r858, %r857, %r586;
	add.s32 	%r859, %r858, %r851;
	add.s32 	%r860, %r859, %r846;
	add.s32 	%r861, %r860, %r718;
	add.s32 	%r862, %r861, %r845;
	add.s32 	%r863, %r862, %r841;
	shf.l.wrap.b32 	%r864, %r836, %r836, 30;
	shf.l.wrap.b32 	%r865, %r836, %r836, 19;
	xor.b32  	%r866, %r864, %r865;
	shf.l.wrap.b32 	%r867, %r836, %r836, 10;
	xor.b32  	%r868, %r866, %r867;
	xor.b32  	%r869, %r797, %r758;
	and.b32  	%r870, %r836, %r869;
	and.b32  	%r871, %r797, %r758;
	xor.b32  	%r872, %r870, %r871;
	add.s32 	%r873, %r868, %r872;
	add.s32 	%r874, %r863, %r719;
	add.s32 	%r875, %r873, %r863;
	shf.l.wrap.b32 	%r876, %r874, %r874, 26;
	shf.l.wrap.b32 	%r877, %r874, %r874, 21;
	xor.b32  	%r878, %r876, %r877;
	shf.l.wrap.b32 	%r879, %r874, %r874, 7;
	xor.b32  	%r880, %r878, %r879;
	and.b32  	%r881, %r874, %r835;
	not.b32 	%r882, %r874;
	and.b32  	%r883, %r796, %r882;
	or.b32  	%r884, %r881, %r883;
	ld.const.u32 	%r885, [dev_k+112];
	shf.l.wrap.b32 	%r886, %r820, %r820, 15;
	shf.l.wrap.b32 	%r887, %r820, %r820, 13;
	xor.b32  	%r888, %r886, %r887;
	shr.u32 	%r889, %r820, 10;
	xor.b32  	%r890, %r888, %r889;
	shf.l.wrap.b32 	%r891, %r14, %r14, 25;
	shf.l.wrap.b32 	%r892, %r14, %r14, 14;
	xor.b32  	%r893, %r891, %r892;
	shr.u32 	%r894, %r14, 3;
	xor.b32  	%r895, %r893, %r894;
	add.s32 	%r896, %r895, %r13;
	add.s32 	%r897, %r896, %r625;
	add.s32 	%r898, %r897, %r890;
	add.s32 	%r899, %r898, %r885;
	add.s32 	%r900, %r899, %r757;
	add.s32 	%r901, %r900, %r884;
	add.s32 	%r902, %r901, %r880;
	shf.l.wrap.b32 	%r903, %r875, %r875, 30;
	shf.l.wrap.b32 	%r904, %r875, %r875, 19;
	xor.b32  	%r905, %r903, %r904;
	shf.l.wrap.b32 	%r906, %r875, %r875, 10;
	xor.b32  	%r907, %r905, %r906;
	xor.b32  	%r908, %r836, %r797;
	and.b32  	%r909, %r875, %r908;
	and.b32  	%r910, %r836, %r797;
	xor.b32  	%r911, %r909, %r910;
	add.s32 	%r912, %r907, %r911;
	add.s32 	%r913, %r902, %r758;
	add.s32 	%r914, %r912, %r902;
	shf.l.wrap.b32 	%r915, %r913, %r913, 26;
	shf.l.wrap.b32 	%r916, %r913, %r913, 21;
	xor.b32  	%r917, %r915, %r916;
	shf.l.wrap.b32 	%r918, %r913, %r913, 7;
	xor.b32  	%r919, %r917, %r918;
	and.b32  	%r920, %r913, %r874;
	not.b32 	%r921, %r913;
	and.b32  	%r922, %r835, %r921;
	or.b32  	%r923, %r920, %r922;
	ld.const.u32 	%r924, [dev_k+116];
	shf.l.wrap.b32 	%r925, %r859, %r859, 15;
	shf.l.wrap.b32 	%r926, %r859, %r859, 13;
	xor.b32  	%r927, %r925, %r926;
	shr.u32 	%r928, %r859, 10;
	xor.b32  	%r929, %r927, %r928;
	shf.l.wrap.b32 	%r930, %r15, %r15, 25;
	shf.l.wrap.b32 	%r931, %r15, %r15, 14;
	xor.b32  	%r932, %r930, %r931;
	shr.u32 	%r933, %r15, 3;
	xor.b32  	%r934, %r932, %r933;
	add.s32 	%r935, %r934, %r14;
	add.s32 	%r936, %r935, %r664;
	add.s32 	%r937, %r936, %r929;
	add.s32 	%r938, %r937, %r924;
	add.s32 	%r939, %r938, %r796;
	add.s32 	%r940, %r939, %r923;
	add.s32 	%r941, %r940, %r919;
	shf.l.wrap.b32 	%r942, %r914, %r914, 30;
	shf.l.wrap.b32 	%r943, %r914, %r914, 19;
	xor.b32  	%r944, %r942, %r943;
	shf.l.wrap.b32 	%r945, %r914, %r914, 10;
	xor.b32  	%r946, %r944, %r945;
	xor.b32  	%r947, %r875, %r836;
	and.b32  	%r948, %r914, %r947;
	and.b32  	%r949, %r875, %r836;
	xor.b32  	%r950, %r948, %r949;
	add.s32 	%r951, %r946, %r950;
	add.s32 	%r952, %r941, %r797;
	add.s32 	%r953, %r951, %r941;
	shf.l.wrap.b32 	%r954, %r952, %r952, 26;
	shf.l.wrap.b32 	%r955, %r952, %r952, 21;
	xor.b32  	%r956, %r954, %r955;
	shf.l.wrap.b32 	%r957, %r952, %r952, 7;
	xor.b32  	%r958, %r956, %r957;
	and.b32  	%r959, %r952, %r913;
	not.b32 	%r960, %r952;
	and.b32  	%r961, %r874, %r960;
	or.b32  	%r962, %r959, %r961;
	ld.const.u32 	%r963, [dev_k+120];
	shf.l.wrap.b32 	%r964, %r898, %r898, 15;
	shf.l.wrap.b32 	%r965, %r898, %r898, 13;
	xor.b32  	%r966, %r964, %r965;
	shr.u32 	%r967, %r898, 10;
	xor.b32  	%r968, %r966, %r967;
	shf.l.wrap.b32 	%r969, %r16, %r16, 25;
	shf.l.wrap.b32 	%r970, %r16, %r16, 14;
	xor.b32  	%r971, %r969, %r970;
	shr.u32 	%r972, %r16, 3;
	xor.b32  	%r973, %r971, %r972;
	add.s32 	%r974, %r973, %r15;
	add.s32 	%r975, %r974, %r703;
	add.s32 	%r976, %r975, %r968;
	add.s32 	%r977, %r976, %r963;
	add.s32 	%r978, %r977, %r835;
	add.s32 	%r979, %r978, %r962;
	add.s32 	%r980, %r979, %r958;
	shf.l.wrap.b32 	%r981, %r953, %r953, 30;
	shf.l.wrap.b32 	%r982, %r953, %r953, 19;
	xor.b32  	%r983, %r981, %r982;
	shf.l.wrap.b32 	%r984, %r953, %r953, 10;
	xor.b32  	%r985, %r983, %r984;
	xor.b32  	%r986, %r914, %r875;
	and.b32  	%r987, %r953, %r986;
	and.b32  	%r988, %r914, %r875;
	xor.b32  	%r989, %r987, %r988;
	add.s32 	%r990, %r985, %r989;
	add.s32 	%r991, %r980, %r836;
	add.s32 	%r992, %r990, %r980;
	shf.l.wrap.b32 	%r993, %r991, %r991, 26;
	shf.l.wrap.b32 	%r994, %r991, %r991, 21;
	xor.b32  	%r995, %r993, %r994;
	shf.l.wrap.b32 	%r996, %r991, %r991, 7;
	xor.b32  	%r997, %r995, %r996;
	and.b32  	%r998, %r991, %r952;
	not.b32 	%r999, %r991;
	and.b32  	%r1000, %r913, %r999;
	or.b32  	%r1001, %r998, %r1000;
	ld.const.u32 	%r1002, [dev_k+124];
	shf.l.wrap.b32 	%r1003, %r937, %r937, 15;
	shf.l.wrap.b32 	%r1004, %r937, %r937, 13;
	xor.b32  	%r1005, %r1003, %r1004;
	shr.u32 	%r1006, %r937, 10;
	xor.b32  	%r1007, %r1005, %r1006;
	shf.l.wrap.b32 	%r1008, %r430, %r430, 25;
	shf.l.wrap.b32 	%r1009, %r430, %r430, 14;
	xor.b32  	%r1010, %r1008, %r1009;
	shr.u32 	%r1011, %r430, 3;
	xor.b32  	%r1012, %r1010, %r1011;
	add.s32 	%r1013, %r1012, %r16;
	add.s32 	%r1014, %r1013, %r742;
	add.s32 	%r1015, %r1014, %r1007;
	add.s32 	%r1016, %r1015, %r1002;
	add.s32 	%r1017, %r1016, %r874;
	add.s32 	%r1018, %r1017, %r1001;
	add.s32 	%r1019, %r1018, %r997;
	shf.l.wrap.b32 	%r1020, %r992, %r992, 30;
	shf.l.wrap.b32 	%r1021, %r992, %r992, 19;
	xor.b32  	%r1022, %r1020, %r1021;
	shf.l.wrap.b32 	%r1023, %r992, %r992, 10;
	xor.b32  	%r1024, %r1022, %r1023;
	xor.b32  	%r1025, %r953, %r914;
	and.b32  	%r1026, %r992, %r1025;
	and.b32  	%r1027, %r953, %r914;
	xor.b32  	%r1028, %r1026, %r1027;
	add.s32 	%r1029, %r1024, %r1028;
	add.s32 	%r1030, %r1019, %r875;
	add.s32 	%r1031, %r1029, %r1019;
	shf.l.wrap.b32 	%r1032, %r1030, %r1030, 26;
	shf.l.wrap.b32 	%r1033, %r1030, %r1030, 21;
	xor.b32  	%r1034, %r1032, %r1033;
	shf.l.wrap.b32 	%r1035, %r1030, %r1030, 7;
	xor.b32  	%r1036, %r1034, %r1035;
	and.b32  	%r1037, %r1030, %r991;
	not.b32 	%r1038, %r1030;
	and.b32  	%r1039, %r952, %r1038;
	or.b32  	%r1040, %r1037, %r1039;
	ld.const.u32 	%r1041, [dev_k+128];
	shf.l.wrap.b32 	%r1042, %r976, %r976, 15;
	shf.l.wrap.b32 	%r1043, %r976, %r976, 13;
	xor.b32  	%r1044, %r1042, %r1043;
	shr.u32 	%r1045, %r976, 10;
	xor.b32  	%r1046, %r1044, %r1045;
	shf.l.wrap.b32 	%r1047, %r469, %r469, 25;
	shf.l.wrap.b32 	%r1048, %r469, %r469, 14;
	xor.b32  	%r1049, %r1047, %r1048;
	shr.u32 	%r1050, %r469, 3;
	xor.b32  	%r1051, %r1049, %r1050;
	add.s32 	%r1052, %r1051, %r430;
	add.s32 	%r1053, %r1052, %r781;
	add.s32 	%r1054, %r1053, %r1046;
	add.s32 	%r1055, %r1054, %r1041;
	add.s32 	%r1056, %r1055, %r913;
	add.s32 	%r1057, %r1056, %r1040;
	add.s32 	%r1058, %r1057, %r1036;
	shf.l.wrap.b32 	%r1059, %r1031, %r1031, 30;
	shf.l.wrap.b32 	%r1060, %r1031, %r1031, 19;
	xor.b32  	%r1061, %r1059, %r1060;
	shf.l.wrap.b32 	%r1062, %r1031, %r1031, 10;
	xor.b32  	%r1063, %r1061, %r1062;
	xor.b32  	%r1064, %r992, %r953;
	and.b32  	%r1065, %r1031, %r1064;
	and.b32  	%r1066, %r992, %r953;
	xor.b32  	%r1067, %r1065, %r1066;
	add.s32 	%r1068, %r1063, %r1067;
	add.s32 	%r1069, %r1058, %r914;
	add.s32 	%r1070, %r1068, %r1058;
	shf.l.wrap.b32 	%r1071, %r1069, %r1069, 26;
	shf.l.wrap.b32 	%r1072, %r1069, %r1069, 21;
	xor.b32  	%r1073, %r1071, %r1072;
	shf.l.wrap.b32 	%r1074, %r1069, %r1069, 7;
	xor.b32  	%r1075, %r1073, %r1074;
	and.b32  	%r1076, %r1069, %r1030;
	not.b32 	%r1077, %r1069;
	and.b32  	%r1078, %r991, %r1077;
	or.b32  	%r1079, %r1076, %r1078;
	ld.const.u32 	%r1080, [dev_k+132];
	shf.l.wrap.b32 	%r1081, %r1015, %r1015, 15;
	shf.l.wrap.b32 	%r1082, %r1015, %r1015, 13;
	xor.b32  	%r1083, %r1081, %r1082;
	shr.u32 	%r1084, %r1015, 10;
	xor.b32  	%r1085, %r1083, %r1084;
	shf.l.wrap.b32 	%r1086, %r508, %r508, 25;
	shf.l.wrap.b32 	%r1087, %r508, %r508, 14;
	xor.b32  	%r1088, %r1086, %r1087;
	shr.u32 	%r1089, %r508, 3;
	xor.b32  	%r1090, %r1088, %r1089;
	add.s32 	%r1091, %r1090, %r469;
	add.s32 	%r1092, %r1091, %r820;
	add.s32 	%r1093, %r1092, %r1085;
	add.s32 	%r1094, %r1093, %r1080;
	add.s32 	%r1095, %r1094, %r952;
	add.s32 	%r1096, %r1095, %r1079;
	add.s32 	%r1097, %r1096, %r1075;
	shf.l.wrap.b32 	%r1098, %r1070, %r1070, 30;
	shf.l.wrap.b32 	%r1099, %r1070, %r1070, 19;
	xor.b32  	%r1100, %r1098, %r1099;
	shf.l.wrap.b32 	%r1101, %r1070, %r1070, 10;
	xor.b32  	%r1102, %r1100, %r1101;
	xor.b32  	%r1103, %r1031, %r992;
	and.b32  	%r1104, %r1070, %r1103;
	and.b32  	%r1105, %r1031, %r992;
	xor.b32  	%r1106, %r1104, %r1105;
	add.s32 	%r1107, %r1102, %r1106;
	add.s32 	%r1108, %r1097, %r953;
	add.s32 	%r1109, %r1107, %r1097;
	shf.l.wrap.b32 	%r1110, %r1108, %r1108, 26;
	shf.l.wrap.b32 	%r1111, %r1108, %r1108, 21;
	xor.b32  	%r1112, %r1110, %r1111;
	shf.l.wrap.b32 	%r1113, %r1108, %r1108, 7;
	xor.b32  	%r1114, %r1112, %r1113;
	and.b32  	%r1115, %r1108, %r1069;
	not.b32 	%r1116, %r1108;
	and.b32  	%r1117, %r1030, %r1116;
	or.b32  	%r1118, %r1115, %r1117;
	ld.const.u32 	%r1119, [dev_k+136];
	shf.l.wrap.b32 	%r1120, %r1054, %r1054, 15;
	shf.l.wrap.b32 	%r1121, %r1054, %r1054, 13;
	xor.b32  	%r1122, %r1120, %r1121;
	shr.u32 	%r1123, %r1054, 10;
	xor.b32  	%r1124, %r1122, %r1123;
	shf.l.wrap.b32 	%r1125, %r547, %r547, 25;
	shf.l.wrap.b32 	%r1126, %r547, %r547, 14;
	xor.b32  	%r1127, %r1125, %r1126;
	shr.u32 	%r1128, %r547, 3;
	xor.b32  	%r1129, %r1127, %r1128;
	add.s32 	%r1130, %r1129, %r508;
	add.s32 	%r1131, %r1130, %r859;
	add.s32 	%r1132, %r1131, %r1124;
	add.s32 	%r1133, %r1132, %r1119;
	add.s32 	%r1134, %r1133, %r991;
	add.s32 	%r1135, %r1134, %r1118;
	add.s32 	%r1136, %r1135, %r1114;
	shf.l.wrap.b32 	%r1137, %r1109, %r1109, 30;
	shf.l.wrap.b32 	%r1138, %r1109, %r1109, 19;
	xor.b32  	%r1139, %r1137, %r1138;
	shf.l.wrap.b32 	%r1140, %r1109, %r1109, 10;
	xor.b32  	%r1141, %r1139, %r1140;
	xor.b32  	%r1142, %r1070, %r1031;
	and.b32  	%r1143, %r1109, %r1142;
	and.b32  	%r1144, %r1070, %r1031;
	xor.b32  	%r1145, %r1143, %r1144;
	add.s32 	%r1146, %r1141, %r1145;
	add.s32 	%r1147, %r1136, %r992;
	add.s32 	%r1148, %r1146, %r1136;
	shf.l.wrap.b32 	%r1149, %r1147, %r1147, 26;
	shf.l.wrap.b32 	%r1150, %r1147, %r1147, 21;
	xor.b32  	%r1151, %r1149, %r1150;
	shf.l.wrap.b32 	%r1152, %r1147, %r1147, 7;
	xor.b32  	%r1153, %r1151, %r1152;
	and.b32  	%r1154, %r1147, %r1108;
	not.b32 	%r1155, %r1147;
	and.b32  	%r1156, %r1069, %r1155;
	or.b32  	%r1157, %r1154, %r1156;
	ld.const.u32 	%r1158, [dev_k+140];
	shf.l.wrap.b32 	%r1159, %r1093, %r1093, 15;
	shf.l.wrap.b32 	%r1160, %r1093, %r1093, 13;
	xor.b32  	%r1161, %r1159, %r1160;
	shr.u32 	%r1162, %r1093, 10;
	xor.b32  	%r1163, %r1161, %r1162;
	shf.l.wrap.b32 	%r1164, %r586, %r586, 25;
	shf.l.wrap.b32 	%r1165, %r586, %r586, 14;
	xor.b32  	%r1166, %r1164, %r1165;
	shr.u32 	%r1167, %r586, 3;
	xor.b32  	%r1168, %r1166, %r1167;
	add.s32 	%r1169, %r1168, %r547;
	add.s32 	%r1170, %r1169, %r898;
	add.s32 	%r1171, %r1170, %r1163;
	add.s32 	%r1172, %r1171, %r1158;
	add.s32 	%r1173, %r1172, %r1030;
	add.s32 	%r1174, %r1173, %r1157;
	add.s32 	%r1175, %r1174, %r1153;
	shf.l.wrap.b32 	%r1176, %r1148, %r1148, 30;
	shf.l.wrap.b32 	%r1177, %r1148, %r1148, 19;
	xor.b32  	%r1178, %r1176, %r1177;
	shf.l.wrap.b32 	%r1179, %r1148, %r1148, 10;
	xor.b32  	%r1180, %r1178, %r1179;
	xor.b32  	%r1181, %r1109, %r1070;
	and.b32  	%r1182, %r1148, %r1181;
	and.b32  	%r1183, %r1109, %r1070;
	xor.b32  	%r1184, %r1182, %r1183;
	add.s32 	%r1185, %r1180, %r1184;
	add.s32 	%r1186, %r1175, %r1031;
	add.s32 	%r1187, %r1185, %r1175;
	shf.l.wrap.b32 	%r1188, %r1186, %r1186, 26;
	shf.l.wrap.b32 	%r1189, %r1186, %r1186, 21;
	xor.b32  	%r1190, %r1188, %r1189;
	shf.l.wrap.b32 	%r1191, %r1186, %r1186, 7;
	xor.b32  	%r1192, %r1190, %r1191;
	and.b32  	%r1193, %r1186, %r1147;
	not.b32 	%r1194, %r1186;
	and.b32  	%r1195, %r1108, %r1194;
	or.b32  	%r1196, %r1193, %r1195;
	ld.const.u32 	%r1197, [dev_k+144];
	shf.l.wrap.b32 	%r1198, %r1132, %r1132, 15;
	shf.l.wrap.b32 	%r1199, %r1132, %r1132, 13;
	xor.b32  	%r1200, %r1198, %r1199;
	shr.u32 	%r1201, %r1132, 10;
	xor.b32  	%r1202, %r1200, %r1201;
	shf.l.wrap.b32 	%r1203, %r625, %r625, 25;
	shf.l.wrap.b32 	%r1204, %r625, %r625, 14;
	xor.b32  	%r1205, %r1203, %r1204;
	shr.u32 	%r1206, %r625, 3;
	xor.b32  	%r1207, %r1205, %r1206;
	add.s32 	%r1208, %r1207, %r586;
	add.s32 	%r1209, %r1208, %r937;
	add.s32 	%r1210, %r1209, %r1202;
	add.s32 	%r1211, %r1210, %r1197;
	add.s32 	%r1212, %r1211, %r1069;
	add.s32 	%r1213, %r1212, %r1196;
	add.s32 	%r1214, %r1213, %r1192;
	shf.l.wrap.b32 	%r1215, %r1187, %r1187, 30;
	shf.l.wrap.b32 	%r1216, %r1187, %r1187, 19;
	xor.b32  	%r1217, %r1215, %r1216;
	shf.l.wrap.b32 	%r1218, %r1187, %r1187, 10;
	xor.b32  	%r1219, %r1217, %r1218;
	xor.b32  	%r1220, %r1148, %r1109;
	and.b32  	%r1221, %r1187, %r1220;
	and.b32  	%r1222, %r1148, %r1109;
	xor.b32  	%r1223, %r1221, %r1222;
	add.s32 	%r1224, %r1219, %r1223;
	add.s32 	%r1225, %r1214, %r1070;
	add.s32 	%r1226, %r1224, %r1214;
	shf.l.wrap.b32 	%r1227, %r1225, %r1225, 26;
	shf.l.wrap.b32 	%r1228, %r1225, %r1225, 21;
	xor.b32  	%r1229, %r1227, %r1228;
	shf.l.wrap.b32 	%r1230, %r1225, %r1225, 7;
	xor.b32  	%r1231, %r1229, %r1230;
	and.b32  	%r1232, %r1225, %r1186;
	not.b32 	%r1233, %r1225;
	and.b32  	%r1234, %r1147, %r1233;
	or.b32  	%r1235, %r1232, %r1234;
	ld.const.u32 	%r1236, [dev_k+148];
	shf.l.wrap.b32 	%r1237, %r1171, %r1171, 15;
	shf.l.wrap.b32 	%r1238, %r1171, %r1171, 13;
	xor.b32  	%r1239, %r1237, %r1238;
	shr.u32 	%r1240, %r1171, 10;
	xor.b32  	%r1241, %r1239, %r1240;
	shf.l.wrap.b32 	%r1242, %r664, %r664, 25;
	shf.l.wrap.b32 	%r1243, %r664, %r664, 14;
	xor.b32  	%r1244, %r1242, %r1243;
	shr.u32 	%r1245, %r664, 3;
	xor.b32  	%r1246, %r1244, %r1245;
	add.s32 	%r1247, %r1246, %r625;
	add.s32 	%r1248, %r1247, %r976;
	add.s32 	%r1249, %r1248, %r1241;
	add.s32 	%r1250, %r1249, %r1236;
	add.s32 	%r1251, %r1250, %r1108;
	add.s32 	%r1252, %r1251, %r1235;
	add.s32 	%r1253, %r1252, %r1231;
	shf.l.wrap.b32 	%r1254, %r1226, %r1226, 30;
	shf.l.wrap.b32 	%r1255, %r1226, %r1226, 19;
	xor.b32  	%r1256, %r1254, %r1255;
	shf.l.wrap.b32 	%r1257, %r1226, %r1226, 10;
	xor.b32  	%r1258, %r1256, %r1257;
	xor.b32  	%r1259, %r1187, %r1148;
	and.b32  	%r1260, %r1226, %r1259;
	and.b32  	%r1261, %r1187, %r1148;
	xor.b32  	%r1262, %r1260, %r1261;
	add.s32 	%r1263, %r1258, %r1262;
	add.s32 	%r1264, %r1253, %r1109;
	add.s32 	%r1265, %r1263, %r1253;
	shf.l.wrap.b32 	%r1266, %r1264, %r1264, 26;
	shf.l.wrap.b32 	%r1267, %r1264, %r1264, 21;
	xor.b32  	%r1268, %r1266, %r1267;
	shf.l.wrap.b32 	%r1269, %r1264, %r1264, 7;
	xor.b32  	%r1270, %r1268, %r1269;
	and.b32  	%r1271, %r1264, %r1225;
	not.b32 	%r1272, %r1264;
	and.b32  	%r1273, %r1186, %r1272;
	or.b32  	%r1274, %r1271, %r1273;
	ld.const.u32 	%r1275, [dev_k+152];
	shf.l.wrap.b32 	%r1276, %r1210, %r1210, 15;
	shf.l.wrap.b32 	%r1277, %r1210, %r1210, 13;
	xor.b32  	%r1278, %r1276, %r1277;
	shr.u32 	%r1279, %r1210, 10;
	xor.b32  	%r1280, %r1278, %r1279;
	shf.l.wrap.b32 	%r1281, %r703, %r703, 25;
	shf.l.wrap.b32 	%r1282, %r703, %r703, 14;
	xor.b32  	%r1283, %r1281, %r1282;
	shr.u32 	%r1284, %r703, 3;
	xor.b32  	%r1285, %r1283, %r1284;
	add.s32 	%r1286, %r1285, %r664;
	add.s32 	%r1287, %r1286, %r1015;
	add.s32 	%r1288, %r1287, %r1280;
	add.s32 	%r1289, %r1288, %r1275;
	add.s32 	%r1290, %r1289, %r1147;
	add.s32 	%r1291, %r1290, %r1274;
	add.s32 	%r1292, %r1291, %r1270;
	shf.l.wrap.b32 	%r1293, %r1265, %r1265, 30;
	shf.l.wrap.b32 	%r1294, %r1265, %r1265, 19;
	xor.b32  	%r1295, %r1293, %r1294;
	shf.l.wrap.b32 	%r1296, %r1265, %r1265, 10;
	xor.b32  	%r1297, %r1295, %r1296;
	xor.b32  	%r1298, %r1226, %r1187;
	and.b32  	%r1299, %r1265, %r1298;
	and.b32  	%r1300, %r1226, %r1187;
	xor.b32  	%r1301, %r1299, %r1300;
	add.s32 	%r1302, %r1297, %r1301;
	add.s32 	%r1303, %r1292, %r1148;
	add.s32 	%r1304, %r1302, %r1292;
	shf.l.wrap.b32 	%r1305, %r1303, %r1303, 26;
	shf.l.wrap.b32 	%r1306, %r1303, %r1303, 21;
	xor.b32  	%r1307, %r1305, %r1306;
	shf.l.wrap.b32 	%r1308, %r1303, %r1303, 7;
	xor.b32  	%r1309, %r1307, %r1308;
	and.b32  	%r1310, %r1303, %r1264;
	not.b32 	%r1311, %r1303;
	and.b32  	%r1312, %r1225, %r1311;
	or.b32  	%r1313, %r1310, %r1312;
	ld.const.u32 	%r1314, [dev_k+156];
	shf.l.wrap.b32 	%r1315, %r1249, %r1249, 15;
	shf.l.wrap.b32 	%r1316, %r1249, %r1249, 13;
	xor.b32  	%r1317, %r1315, %r1316;
	shr.u32 	%r1318, %r1249, 10;
	xor.b32  	%r1319, %r1317, %r1318;
	shf.l.wrap.b32 	%r1320, %r742, %r742, 25;
	shf.l.wrap.b32 	%r1321, %r742, %r742, 14;
	xor.b32  	%r1322, %r1320, %r1321;
	shr.u32 	%r1323, %r742, 3;
	xor.b32  	%r1324, %r1322, %r1323;
	add.s32 	%r1325, %r1324, %r703;
	add.s32 	%r1326, %r1325, %r1054;
	add.s32 	%r1327, %r1326, %r1319;
	add.s32 	%r1328, %r1327, %r1314;
	add.s32 	%r1329, %r1328, %r1186;
	add.s32 	%r1330, %r1329, %r1313;
	add.s32 	%r1331, %r1330, %r1309;
	shf.l.wrap.b32 	%r1332, %r1304, %r1304, 30;
	shf.l.wrap.b32 	%r1333, %r1304, %r1304, 19;
	xor.b32  	%r1334, %r1332, %r1333;
	shf.l.wrap.b32 	%r1335, %r1304, %r1304, 10;
	xor.b32  	%r1336, %r1334, %r1335;
	xor.b32  	%r1337, %r1265, %r1226;
	and.b32  	%r1338, %r1304, %r1337;
	and.b32  	%r1339, %r1265, %r1226;
	xor.b32  	%r1340, %r1338, %r1339;
	add.s32 	%r1341, %r1336, %r1340;
	add.s32 	%r1342, %r1331, %r1187;
	add.s32 	%r1343, %r1341, %r1331;
	shf.l.wrap.b32 	%r1344, %r1342, %r1342, 26;
	shf.l.wrap.b32 	%r1345, %r1342, %r1342, 21;
	xor.b32  	%r1346, %r1344, %r1345;
	shf.l.wrap.b32 	%r1347, %r1342, %r1342, 7;
	xor.b32  	%r1348, %r1346, %r1347;
	and.b32  	%r1349, %r1342, %r1303;
	not.b32 	%r1350, %r1342;
	and.b32  	%r1351, %r1264, %r1350;
	or.b32  	%r1352, %r1349, %r1351;
	ld.const.u32 	%r1353, [dev_k+160];
	shf.l.wrap.b32 	%r1354, %r1288, %r1288, 15;
	shf.l.wrap.b32 	%r1355, %r1288, %r1288, 13;
	xor.b32  	%r1356, %r1354, %r1355;
	shr.u32 	%r1357, %r1288, 10;
	xor.b32  	%r1358, %r1356, %r1357;
	shf.l.wrap.b32 	%r1359, %r781, %r781, 25;
	shf.l.wrap.b32 	%r1360, %r781, %r781, 14;
	xor.b32  	%r1361, %r1359, %r1360;
	shr.u32 	%r1362, %r781, 3;
	xor.b32  	%r1363, %r1361, %r1362;
	add.s32 	%r1364, %r1363, %r742;
	add.s32 	%r1365, %r1364, %r1093;
	add.s32 	%r1366, %r1365, %r1358;
	add.s32 	%r1367, %r1366, %r1353;
	add.s32 	%r1368, %r1367, %r1225;
	add.s32 	%r1369, %r1368, %r1352;
	add.s32 	%r1370, %r1369, %r1348;
	shf.l.wrap.b32 	%r1371, %r1343, %r1343, 30;
	shf.l.wrap.b32 	%r1372, %r1343, %r1343, 19;
	xor.b32  	%r1373, %r1371, %r1372;
	shf.l.wrap.b32 	%r1374, %r1343, %r1343, 10;
	xor.b32  	%r1375, %r1373, %r1374;
	xor.b32  	%r1376, %r1304, %r1265;
	and.b32  	%r1377, %r1343, %r1376;
	and.b32  	%r1378, %r1304, %r1265;
	xor.b32  	%r1379, %r1377, %r1378;
	add.s32 	%r1380, %r1375, %r1379;
	add.s32 	%r1381, %r1370, %r1226;
	add.s32 	%r1382, %r1380, %r1370;
	shf.l.wrap.b32 	%r1383, %r1381, %r1381, 26;
	shf.l.wrap.b32 	%r1384, %r1381, %r1381, 21;
	xor.b32  	%r1385, %r1383, %r1384;
	shf.l.wrap.b32 	%r1386, %r1381, %r1381, 7;
	xor.b32  	%r1387, %r1385, %r1386;
	and.b32  	%r1388, %r1381, %r1342;
	not.b32 	%r1389, %r1381;
	and.b32  	%r1390, %r1303, %r1389;
	or.b32  	%r1391, %r1388, %r1390;
	ld.const.u32 	%r1392, [dev_k+164];
	shf.l.wrap.b32 	%r1393, %r1327, %r1327, 15;
	shf.l.wrap.b32 	%r1394, %r1327, %r1327, 13;
	xor.b32  	%r1395, %r1393, %r1394;
	shr.u32 	%r1396, %r1327, 10;
	xor.b32  	%r1397, %r1395, %r1396;
	shf.l.wrap.b32 	%r1398, %r820, %r820, 25;
	shf.l.wrap.b32 	%r1399, %r820, %r820, 14;
	xor.b32  	%r1400, %r1398, %r1399;
	shr.u32 	%r1401, %r820, 3;
	xor.b32  	%r1402, %r1400, %r1401;
	add.s32 	%r1403, %r1402, %r781;
	add.s32 	%r1404, %r1403, %r1132;
	add.s32 	%r1405, %r1404, %r1397;
	add.s32 	%r1406, %r1405, %r1392;
	add.s32 	%r1407, %r1406, %r1264;
	add.s32 	%r1408, %r1407, %r1391;
	add.s32 	%r1409, %r1408, %r1387;
	shf.l.wrap.b32 	%r1410, %r1382, %r1382, 30;
	shf.l.wrap.b32 	%r1411, %r1382, %r1382, 19;
	xor.b32  	%r1412, %r1410, %r1411;
	shf.l.wrap.b32 	%r1413, %r1382, %r1382, 10;
	xor.b32  	%r1414, %r1412, %r1413;
	xor.b32  	%r1415, %r1343, %r1304;
	and.b32  	%r1416, %r1382, %r1415;
	and.b32  	%r1417, %r1343, %r1304;
	xor.b32  	%r1418, %r1416, %r1417;
	add.s32 	%r1419, %r1414, %r1418;
	add.s32 	%r1420, %r1409, %r1265;
	add.s32 	%r1421, %r1419, %r1409;
	shf.l.wrap.b32 	%r1422, %r1420, %r1420, 26;
	shf.l.wrap.b32 	%r1423, %r1420, %r1420, 21;
	xor.b32  	%r1424, %r1422, %r1423;
	shf.l.wrap.b32 	%r1425, %r1420, %r1420, 7;
	xor.b32  	%r1426, %r1424, %r1425;
	and.b32  	%r1427, %r1420, %r1381;
	not.b32 	%r1428, %r1420;
	and.b32  	%r1429, %r1342, %r1428;
	or.b32  	%r1430, %r1427, %r1429;
	ld.const.u32 	%r1431, [dev_k+168];
	shf.l.wrap.b32 	%r1432, %r1366, %r1366, 15;
	shf.l.wrap.b32 	%r1433, %r1366, %r1366, 13;
	xor.b32  	%r1434, %r1432, %r1433;
	shr.u32 	%r1435, %r1366, 10;
	xor.b32  	%r1436, %r1434, %r1435;
	shf.l.wrap.b32 	%r1437, %r859, %r859, 25;
	shf.l.wrap.b32 	%r1438, %r859, %r859, 14;
	xor.b32  	%r1439, %r1437, %r1438;
	shr.u32 	%r1440, %r859, 3;
	xor.b32  	%r1441, %r1439, %r1440;
	add.s32 	%r1442, %r1441, %r820;
	add.s32 	%r1443, %r1442, %r1171;
	add.s32 	%r1444, %r1443, %r1436;
	add.s32 	%r1445, %r1444, %r1431;
	add.s32 	%r1446, %r1445, %r1303;
	add.s32 	%r1447, %r1446, %r1430;
	add.s32 	%r1448, %r1447, %r1426;
	shf.l.wrap.b32 	%r1449, %r1421, %r1421, 30;
	shf.l.wrap.b32 	%r1450, %r1421, %r1421, 19;
	xor.b32  	%r1451, %r1449, %r1450;
	shf.l.wrap.b32 	%r1452, %r1421, %r1421, 10;
	xor.b32  	%r1453, %r1451, %r1452;
	xor.b32  	%r1454, %r1382, %r1343;
	and.b32  	%r1455, %r1421, %r1454;
	and.b32  	%r1456, %r1382, %r1343;
	xor.b32  	%r1457, %r1455, %r1456;
	add.s32 	%r1458, %r1453, %r1457;
	add.s32 	%r1459, %r1448, %r1304;
	add.s32 	%r1460, %r1458, %r1448;
	shf.l.wrap.b32 	%r1461, %r1459, %r1459, 26;
	shf.l.wrap.b32 	%r1462, %r1459, %r1459, 21;
	xor.b32  	%r1463, %r1461, %r1462;
	shf.l.wrap.b32 	%r1464, %r1459, %r1459, 7;
	xor.b32  	%r1465, %r1463, %r1464;
	and.b32  	%r1466, %r1459, %r1420;
	not.b32 	%r1467, %r1459;
	and.b32  	%r1468, %r1381, %r1467;
	or.b32  	%r1469, %r1466, %r1468;
	ld.const.u32 	%r1470, [dev_k+172];
	shf.l.wrap.b32 	%r1471, %r1405, %r1405, 15;
	shf.l.wrap.b32 	%r1472, %r1405, %r1405, 13;
	xor.b32  	%r1473, %r1471, %r1472;
	shr.u32 	%r1474, %r1405, 10;
	xor.b32  	%r1475, %r1473, %r1474;
	shf.l.wrap.b32 	%r1476, %r898, %r898, 25;
	shf.l.wrap.b32 	%r1477, %r898, %r898, 14;
	xor.b32  	%r1478, %r1476, %r1477;
	shr.u32 	%r1479, %r898, 3;
	xor.b32  	%r1480, %r1478, %r1479;
	add.s32 	%r1481, %r1480, %r859;
	add.s32 	%r1482, %r1481, %r1210;
	add.s32 	%r1483, %r1482, %r1475;
	add.s32 	%r1484, %r1483, %r1470;
	add.s32 	%r1485, %r1484, %r1342;
	add.s32 	%r1486, %r1485, %r1469;
	add.s32 	%r1487, %r1486, %r1465;
	shf.l.wrap.b32 	%r1488, %r1460, %r1460, 30;
	shf.l.wrap.b32 	%r1489, %r1460, %r1460, 19;
	xor.b32  	%r1490, %r1488, %r1489;
	shf.l.wrap.b32 	%r1491, %r1460, %r1460, 10;
	xor.b32  	%r1492, %r1490, %r1491;
	xor.b32  	%r1493, %r1421, %r1382;
	and.b32  	%r1494, %r1460, %r1493;
	and.b32  	%r1495, %r1421, %r1382;
	xor.b32  	%r1496, %r1494, %r1495;
	add.s32 	%r1497, %r1492, %r1496;
	add.s32 	%r1498, %r1487, %r1343;
	add.s32 	%r1499, %r1497, %r1487;
	shf.l.wrap.b32 	%r1500, %r1498, %r1498, 26;
	shf.l.wrap.b32 	%r1501, %r1498, %r1498, 21;
	xor.b32  	%r1502, %r1500, %r1501;
	shf.l.wrap.b32 	%r1503, %r1498, %r1498, 7;
	xor.b32  	%r1504, %r1502, %r1503;
	and.b32  	%r1505, %r1498, %r1459;
	not.b32 	%r1506, %r1498;
	and.b32  	%r1507, %r1420, %r1506;
	or.b32  	%r1508, %r1505, %r1507;
	ld.const.u32 	%r1509, [dev_k+176];
	shf.l.wrap.b32 	%r1510, %r1444, %r1444, 15;
	shf.l.wrap.b32 	%r1511, %r1444, %r1444, 13;
	xor.b32  	%r1512, %r1510, %r1511;
	shr.u32 	%r1513, %r1444, 10;
	xor.b32  	%r1514, %r1512, %r1513;
	shf.l.wrap.b32 	%r1515, %r937, %r937, 25;
	shf.l.wrap.b32 	%r1516, %r937, %r937, 14;
	xor.b32  	%r1517, %r1515, %r1516;
	shr.u32 	%r1518, %r937, 3;
	xor.b32  	%r1519, %r1517, %r1518;
	add.s32 	%r1520, %r1519, %r898;
	add.s32 	%r1521, %r1520, %r1249;
	add.s32 	%r1522, %r1521, %r1514;
	add.s32 	%r1523, %r1522, %r1509;
	add.s32 	%r1524, %r1523, %r1381;
	add.s32 	%r1525, %r1524, %r1508;
	add.s32 	%r1526, %r1525, %r1504;
	shf.l.wrap.b32 	%r1527, %r1499, %r1499, 30;
	shf.l.wrap.b32 	%r1528, %r1499, %r1499, 19;
	xor.b32  	%r1529, %r1527, %r1528;
	shf.l.wrap.b32 	%r1530, %r1499, %r1499, 10;
	xor.b32  	%r1531, %r1529, %r1530;
	xor.b32  	%r1532, %r1460, %r1421;
	and.b32  	%r1533, %r1499, %r1532;
	and.b32  	%r1534, %r1460, %r1421;
	xor.b32  	%r1535, %r1533, %r1534;
	add.s32 	%r1536, %r1531, %r1535;
	add.s32 	%r1537, %r1526, %r1382;
	add.s32 	%r1538, %r1536, %r1526;
	shf.l.wrap.b32 	%r1539, %r1537, %r1537, 26;
	shf.l.wrap.b32 	%r1540, %r1537, %r1537, 21;
	xor.b32  	%r1541, %r1539, %r1540;
	shf.l.wrap.b32 	%r1542, %r1537, %r1537, 7;
	xor.b32  	%r1543, %r1541, %r1542;
	and.b32  	%r1544, %r1537, %r1498;
	not.b32 	%r1545, %r1537;
	and.b32  	%r1546, %r1459, %r1545;
	or.b32  	%r1547, %r1544, %r1546;
	ld.const.u32 	%r1548, [dev_k+180];
	shf.l.wrap.b32 	%r1549, %r1483, %r1483, 15;
	shf.l.wrap.b32 	%r1550, %r1483, %r1483, 13;
	xor.b32  	%r1551, %r1549, %r1550;
	shr.u32 	%r1552, %r1483, 10;
	xor.b32  	%r1553, %r1551, %r1552;
	shf.l.wrap.b32 	%r1554, %r976, %r976, 25;
	shf.l.wrap.b32 	%r1555, %r976, %r976, 14;
	xor.b32  	%r1556, %r1554, %r1555;
	shr.u32 	%r1557, %r976, 3;
	xor.b32  	%r1558, %r1556, %r1557;
	add.s32 	%r1559, %r1558, %r937;
	add.s32 	%r1560, %r1559, %r1288;
	add.s32 	%r1561, %r1560, %r1553;
	add.s32 	%r1562, %r1561, %r1548;
	add.s32 	%r1563, %r1562, %r1420;
	add.s32 	%r1564, %r1563, %r1547;
	add.s32 	%r1565, %r1564, %r1543;
	shf.l.wrap.b32 	%r1566, %r1538, %r1538, 30;
	shf.l.wrap.b32 	%r1567, %r1538, %r1538, 19;
	xor.b32  	%r1568, %r1566, %r1567;
	shf.l.wrap.b32 	%r1569, %r1538, %r1538, 10;
	xor.b32  	%r1570, %r1568, %r1569;
	xor.b32  	%r1571, %r1499, %r1460;
	and.b32  	%r1572, %r1538, %r1571;
	and.b32  	%r1573, %r1499, %r1460;
	xor.b32  	%r1574, %r1572, %r1573;
	add.s32 	%r1575, %r1570, %r1574;
	add.s32 	%r1576, %r1565, %r1421;
	add.s32 	%r1577, %r1575, %r1565;
	shf.l.wrap.b32 	%r1578, %r1576, %r1576, 26;
	shf.l.wrap.b32 	%r1579, %r1576, %r1576, 21;
	xor.b32  	%r1580, %r1578, %r1579;
	shf.l.wrap.b32 	%r1581, %r1576, %r1576, 7;
	xor.b32  	%r1582, %r1580, %r1581;
	and.b32  	%r1583, %r1576, %r1537;
	not.b32 	%r1584, %r1576;
	and.b32  	%r1585, %r1498, %r1584;
	or.b32  	%r1586, %r1583, %r1585;
	ld.const.u32 	%r1587, [dev_k+184];
	shf.l.wrap.b32 	%r1588, %r1522, %r1522, 15;
	shf.l.wrap.b32 	%r1589, %r1522, %r1522, 13;
	xor.b32  	%r1590, %r1588, %r1589;
	shr.u32 	%r1591, %r1522, 10;
	xor.b32  	%r1592, %r1590, %r1591;
	shf.l.wrap.b32 	%r1593, %r1015, %r1015, 25;
	shf.l.wrap.b32 	%r1594, %r1015, %r1015, 14;
	xor.b32  	%r1595, %r1593, %r1594;
	shr.u32 	%r1596, %r1015, 3;
	xor.b32  	%r1597, %r1595, %r1596;
	add.s32 	%r1598, %r1597, %r976;
	add.s32 	%r1599, %r1598, %r1327;
	add.s32 	%r1600, %r1599, %r1592;
	add.s32 	%r1601, %r1600, %r1587;
	add.s32 	%r1602, %r1601, %r1459;
	add.s32 	%r1603, %r1602, %r1586;
	add.s32 	%r1604, %r1603, %r1582;
	shf.l.wrap.b32 	%r1605, %r1577, %r1577, 30;
	shf.l.wrap.b32 	%r1606, %r1577, %r1577, 19;
	xor.b32  	%r1607, %r1605, %r1606;
	shf.l.wrap.b32 	%r1608, %r1577, %r1577, 10;
	xor.b32  	%r1609, %r1607, %r1608;
	xor.b32  	%r1610, %r1538, %r1499;
	and.b32  	%r1611, %r1577, %r1610;
	and.b32  	%r1612, %r1538, %r1499;
	xor.b32  	%r1613, %r1611, %r1612;
	add.s32 	%r1614, %r1609, %r1613;
	add.s32 	%r1615, %r1604, %r1460;
	add.s32 	%r1616, %r1614, %r1604;
	shf.l.wrap.b32 	%r1617, %r1615, %r1615, 26;
	shf.l.wrap.b32 	%r1618, %r1615, %r1615, 21;
	xor.b32  	%r1619, %r1617, %r1618;
	shf.l.wrap.b32 	%r1620, %r1615, %r1615, 7;
	xor.b32  	%r1621, %r1619, %r1620;
	and.b32  	%r1622, %r1615, %r1576;
	not.b32 	%r1623, %r1615;
	and.b32  	%r1624, %r1537, %r1623;
	or.b32  	%r1625, %r1622, %r1624;
	ld.const.u32 	%r1626, [dev_k+188];
	shf.l.wrap.b32 	%r1627, %r1561, %r1561, 15;
	shf.l.wrap.b32 	%r1628, %r1561, %r1561, 13;
	xor.b32  	%r1629, %r1627, %r1628;
	shr.u32 	%r1630, %r1561, 10;
	xor.b32  	%r1631, %r1629, %r1630;
	shf.l.wrap.b32 	%r1632, %r1054, %r1054, 25;
	shf.l.wrap.b32 	%r1633, %r1054, %r1054, 14;
	xor.b32  	%r1634, %r1632, %r1633;
	shr.u32 	%r1635, %r1054, 3;
	xor.b32  	%r1636, %r1634, %r1635;
	add.s32 	%r1637, %r1636, %r1015;
	add.s32 	%r1638, %r1637, %r1366;
	add.s32 	%r1639, %r1638, %r1631;
	add.s32 	%r1640, %r1639, %r1626;
	add.s32 	%r1641, %r1640, %r1498;
	add.s32 	%r1642, %r1641, %r1625;
	add.s32 	%r1643, %r1642, %r1621;
	shf.l.wrap.b32 	%r1644, %r1616, %r1616, 30;
	shf.l.wrap.b32 	%r1645, %r1616, %r1616, 19;
	xor.b32  	%r1646, %r1644, %r1645;
	shf.l.wrap.b32 	%r1647, %r1616, %r1616, 10;
	xor.b32  	%r1648, %r1646, %r1647;
	xor.b32  	%r1649, %r1577, %r1538;
	and.b32  	%r1650, %r1616, %r1649;
	and.b32  	%r1651, %r1577, %r1538;
	xor.b32  	%r1652, %r1650, %r1651;
	add.s32 	%r1653, %r1648, %r1652;
	add.s32 	%r1654, %r1643, %r1499;
	add.s32 	%r1655, %r1653, %r1643;
	shf.l.wrap.b32 	%r1656, %r1654, %r1654, 26;
	shf.l.wrap.b32 	%r1657, %r1654, %r1654, 21;
	xor.b32  	%r1658, %r1656, %r1657;
	shf.l.wrap.b32 	%r1659, %r1654, %r1654, 7;
	xor.b32  	%r1660, %r1658, %r1659;
	and.b32  	%r1661, %r1654, %r1615;
	not.b32 	%r1662, %r1654;
	and.b32  	%r1663, %r1576, %r1662;
	or.b32  	%r1664, %r1661, %r1663;
	ld.const.u32 	%r1665, [dev_k+192];
	shf.l.wrap.b32 	%r1666, %r1600, %r1600, 15;
	shf.l.wrap.b32 	%r1667, %r1600, %r1600, 13;
	xor.b32  	%r1668, %r1666, %r1667;
	shr.u32 	%r1669, %r1600, 10;
	xor.b32  	%r1670, %r1668, %r1669;
	shf.l.wrap.b32 	%r1671, %r1093, %r1093, 25;
	shf.l.wrap.b32 	%r1672, %r1093, %r1093, 14;
	xor.b32  	%r1673, %r1671, %r1672;
	shr.u32 	%r1674, %r1093, 3;
	xor.b32  	%r1675, %r1673, %r1674;
	add.s32 	%r1676, %r1675, %r1054;
	add.s32 	%r1677, %r1676, %r1405;
	add.s32 	%r1678, %r1677, %r1670;
	add.s32 	%r1679, %r1678, %r1665;
	add.s32 	%r1680, %r1679, %r1537;
	add.s32 	%r1681, %r1680, %r1664;
	add.s32 	%r1682, %r1681, %r1660;
	shf.l.wrap.b32 	%r1683, %r1655, %r1655, 30;
	shf.l.wrap.b32 	%r1684, %r1655, %r1655, 19;
	xor.b32  	%r1685, %r1683, %r1684;
	shf.l.wrap.b32 	%r1686, %r1655, %r1655, 10;
	xor.b32  	%r1687, %r1685, %r1686;
	xor.b32  	%r1688, %r1616, %r1577;
	and.b32  	%r1689, %r1655, %r1688;
	and.b32  	%r1690, %r1616, %r1577;
	xor.b32  	%r1691, %r1689, %r1690;
	add.s32 	%r1692, %r1687, %r1691;
	add.s32 	%r1693, %r1682, %r1538;
	add.s32 	%r1694, %r1692, %r1682;
	shf.l.wrap.b32 	%r1695, %r1693, %r1693, 26;
	shf.l.wrap.b32 	%r1696, %r1693, %r1693, 21;
	xor.b32  	%r1697, %r1695, %r1696;
	shf.l.wrap.b32 	%r1698, %r1693, %r1693, 7;
	xor.b32  	%r1699, %r1697, %r1698;
	and.b32  	%r1700, %r1693, %r1654;
	not.b32 	%r1701, %r1693;
	and.b32  	%r1702, %r1615, %r1701;
	or.b32  	%r1703, %r1700, %r1702;
	ld.const.u32 	%r1704, [dev_k+196];
	shf.l.wrap.b32 	%r1705, %r1639, %r1639, 15;
	shf.l.wrap.b32 	%r1706, %r1639, %r1639, 13;
	xor.b32  	%r1707, %r1705, %r1706;
	shr.u32 	%r1708, %r1639, 10;
	xor.b32  	%r1709, %r1707, %r1708;
	shf.l.wrap.b32 	%r1710, %r1132, %r1132, 25;
	shf.l.wrap.b32 	%r1711, %r1132, %r1132, 14;
	xor.b32  	%r1712, %r1710, %r1711;
	shr.u32 	%r1713, %r1132, 3;
	xor.b32  	%r1714, %r1712, %r1713;
	add.s32 	%r1715, %r1714, %r1093;
	add.s32 	%r1716, %r1715, %r1444;
	add.s32 	%r1717, %r1716, %r1709;
	add.s32 	%r1718, %r1717, %r1704;
	add.s32 	%r1719, %r1718, %r1576;
	add.s32 	%r1720, %r1719, %r1703;
	add.s32 	%r1721, %r1720, %r1699;
	shf.l.wrap.b32 	%r1722, %r1694, %r1694, 30;
	shf.l.wrap.b32 	%r1723, %r1694, %r1694, 19;
	xor.b32  	%r1724, %r1722, %r1723;
	shf.l.wrap.b32 	%r1725, %r1694, %r1694, 10;
	xor.b32  	%r1726, %r1724, %r1725;
	xor.b32  	%r1727, %r1655, %r1616;
	and.b32  	%r1728, %r1694, %r1727;
	and.b32  	%r1729, %r1655, %r1616;
	xor.b32  	%r1730, %r1728, %r1729;
	add.s32 	%r1731, %r1726, %r1730;
	add.s32 	%r1732, %r1721, %r1577;
	add.s32 	%r1733, %r1731, %r1721;
	shf.l.wrap.b32 	%r1734, %r1732, %r1732, 26;
	shf.l.wrap.b32 	%r1735, %r1732, %r1732, 21;
	xor.b32  	%r1736, %r1734, %r1735;
	shf.l.wrap.b32 	%r1737, %r1732, %r1732, 7;
	xor.b32  	%r1738, %r1736, %r1737;
	and.b32  	%r1739, %r1732, %r1693;
	not.b32 	%r1740, %r1732;
	and.b32  	%r1741, %r1654, %r1740;
	or.b32  	%r1742, %r1739, %r1741;
	ld.const.u32 	%r1743, [dev_k+200];
	shf.l.wrap.b32 	%r1744, %r1678, %r1678, 15;
	shf.l.wrap.b32 	%r1745, %r1678, %r1678, 13;
	xor.b32  	%r1746, %r1744, %r1745;
	shr.u32 	%r1747, %r1678, 10;
	xor.b32  	%r1748, %r1746, %r1747;
	shf.l.wrap.b32 	%r1749, %r1171, %r1171, 25;
	shf.l.wrap.b32 	%r1750, %r1171, %r1171, 14;
	xor.b32  	%r1751, %r1749, %r1750;
	shr.u32 	%r1752, %r1171, 3;
	xor.b32  	%r1753, %r1751, %r1752;
	add.s32 	%r1754, %r1753, %r1132;
	add.s32 	%r1755, %r1754, %r1483;
	add.s32 	%r1756, %r1755, %r1748;
	add.s32 	%r1757, %r1756, %r1743;
	add.s32 	%r1758, %r1757, %r1615;
	add.s32 	%r1759, %r1758, %r1742;
	add.s32 	%r1760, %r1759, %r1738;
	shf.l.wrap.b32 	%r1761, %r1733, %r1733, 30;
	shf.l.wrap.b32 	%r1762, %r1733, %r1733, 19;
	xor.b32  	%r1763, %r1761, %r1762;
	shf.l.wrap.b32 	%r1764, %r1733, %r1733, 10;
	xor.b32  	%r1765, %r1763, %r1764;
	xor.b32  	%r1766, %r1694, %r1655;
	and.b32  	%r1767, %r1733, %r1766;
	and.b32  	%r1768, %r1694, %r1655;
	xor.b32  	%r1769, %r1767, %r1768;
	add.s32 	%r1770, %r1765, %r1769;
	add.s32 	%r1771, %r1760, %r1616;
	add.s32 	%r1772, %r1770, %r1760;
	shf.l.wrap.b32 	%r1773, %r1771, %r1771, 26;
	shf.l.wrap.b32 	%r1774, %r1771, %r1771, 21;
	xor.b32  	%r1775, %r1773, %r1774;
	shf.l.wrap.b32 	%r1776, %r1771, %r1771, 7;
	xor.b32  	%r1777, %r1775, %r1776;
	and.b32  	%r1778, %r1771, %r1732;
	not.b32 	%r1779, %r1771;
	and.b32  	%r1780, %r1693, %r1779;
	or.b32  	%r1781, %r1778, %r1780;
	ld.const.u32 	%r1782, [dev_k+204];
	shf.l.wrap.b32 	%r1783, %r1717, %r1717, 15;
	shf.l.wrap.b32 	%r1784, %r1717, %r1717, 13;
	xor.b32  	%r1785, %r1783, %r1784;
	shr.u32 	%r1786, %r1717, 10;
	xor.b32  	%r1787, %r1785, %r1786;
	shf.l.wrap.b32 	%r1788, %r1210, %r1210, 25;
	shf.l.wrap.b32 	%r1789, %r1210, %r1210, 14;
	xor.b32  	%r1790, %r1788, %r1789;
	shr.u32 	%r1791, %r1210, 3;
	xor.b32  	%r1792, %r1790, %r1791;
	add.s32 	%r1793, %r1792, %r1171;
	add.s32 	%r1794, %r1793, %r1522;
	add.s32 	%r1795, %r1794, %r1787;
	add.s32 	%r1796, %r1795, %r1782;
	add.s32 	%r1797, %r1796, %r1654;
	add.s32 	%r1798, %r1797, %r1781;
	add.s32 	%r1799, %r1798, %r1777;
	shf.l.wrap.b32 	%r1800, %r1772, %r1772, 30;
	shf.l.wrap.b32 	%r1801, %r1772, %r1772, 19;
	xor.b32  	%r1802, %r1800, %r1801;
	shf.l.wrap.b32 	%r1803, %r1772, %r1772, 10;
	xor.b32  	%r1804, %r1802, %r1803;
	xor.b32  	%r1805, %r1733, %r1694;
	and.b32  	%r1806, %r1772, %r1805;
	and.b32  	%r1807, %r1733, %r1694;
	xor.b32  	%r1808, %r1806, %r1807;
	add.s32 	%r1809, %r1804, %r1808;
	add.s32 	%r1810, %r1799, %r1655;
	add.s32 	%r1811, %r1809, %r1799;
	shf.l.wrap.b32 	%r1812, %r1810, %r1810, 26;
	shf.l.wrap.b32 	%r1813, %r1810, %r1810, 21;
	xor.b32  	%r1814, %r1812, %r1813;
	shf.l.wrap.b32 	%r1815, %r1810, %r1810, 7;
	xor.b32  	%r1816, %r1814, %r1815;
	and.b32  	%r1817, %r1810, %r1771;
	not.b32 	%r1818, %r1810;
	and.b32  	%r1819, %r1732, %r1818;
	or.b32  	%r1820, %r1817, %r1819;
	ld.const.u32 	%r1821, [dev_k+208];
	shf.l.wrap.b32 	%r1822, %r1756, %r1756, 15;
	shf.l.wrap.b32 	%r1823, %r1756, %r1756, 13;
	xor.b32  	%r1824, %r1822, %r1823;
	shr.u32 	%r1825, %r1756, 10;
	xor.b32  	%r1826, %r1824, %r1825;
	shf.l.wrap.b32 	%r1827, %r1249, %r1249, 25;
	shf.l.wrap.b32 	%r1828, %r1249, %r1249, 14;
	xor.b32  	%r1829, %r1827, %r1828;
	shr.u32 	%r1830, %r1249, 3;
	xor.b32  	%r1831, %r1829, %r1830;
	add.s32 	%r1832, %r1831, %r1210;
	add.s32 	%r1833, %r1832, %r1561;
	add.s32 	%r1834, %r1833, %r1826;
	add.s32 	%r1835, %r1834, %r1821;
	add.s32 	%r1836, %r1835, %r1693;
	add.s32 	%r1837, %r1836, %r1820;
	add.s32 	%r1838, %r1837, %r1816;
	shf.l.wrap.b32 	%r1839, %r1811, %r1811, 30;
	shf.l.wrap.b32 	%r1840, %r1811, %r1811, 19;
	xor.b32  	%r1841, %r1839, %r1840;
	shf.l.wrap.b32 	%r1842, %r1811, %r1811, 10;
	xor.b32  	%r1843, %r1841, %r1842;
	xor.b32  	%r1844, %r1772, %r1733;
	and.b32  	%r1845, %r1811, %r1844;
	and.b32  	%r1846, %r1772, %r1733;
	xor.b32  	%r1847, %r1845, %r1846;
	add.s32 	%r1848, %r1843, %r1847;
	add.s32 	%r1849, %r1838, %r1694;
	add.s32 	%r1850, %r1848, %r1838;
	shf.l.wrap.b32 	%r1851, %r1849, %r1849, 26;
	shf.l.wrap.b32 	%r1852, %r1849, %r1849, 21;
	xor.b32  	%r1853, %r1851, %r1852;
	shf.l.wrap.b32 	%r1854, %r1849, %r1849, 7;
	xor.b32  	%r1855, %r1853, %r1854;
	and.b32  	%r1856, %r1849, %r1810;
	not.b32 	%r1857, %r1849;
	and.b32  	%r1858, %r1771, %r1857;
	or.b32  	%r1859, %r1856, %r1858;
	ld.const.u32 	%r1860, [dev_k+212];
	shf.l.wrap.b32 	%r1861, %r1795, %r1795, 15;
	shf.l.wrap.b32 	%r1862, %r1795, %r1795, 13;
	xor.b32  	%r1863, %r1861, %r1862;
	shr.u32 	%r1864, %r1795, 10;
	xor.b32  	%r1865, %r1863, %r1864;
	shf.l.wrap.b32 	%r1866, %r1288, %r1288, 25;
	shf.l.wrap.b32 	%r1867, %r1288, %r1288, 14;
	xor.b32  	%r1868, %r1866, %r1867;
	shr.u32 	%r1869, %r1288, 3;
	xor.b32  	%r1870, %r1868, %r1869;
	add.s32 	%r1871, %r1870, %r1249;
	add.s32 	%r1872, %r1871, %r1600;
	add.s32 	%r1873, %r1872, %r1865;
	add.s32 	%r1874, %r1873, %r1860;
	add.s32 	%r1875, %r1874, %r1732;
	add.s32 	%r1876, %r1875, %r1859;
	add.s32 	%r1877, %r1876, %r1855;
	shf.l.wrap.b32 	%r1878, %r1850, %r1850, 30;
	shf.l.wrap.b32 	%r1879, %r1850, %r1850, 19;
	xor.b32  	%r1880, %r1878, %r1879;
	shf.l.wrap.b32 	%r1881, %r1850, %r1850, 10;
	xor.b32  	%r1882, %r1880, %r1881;
	xor.b32  	%r1883, %r1811, %r1772;
	and.b32  	%r1884, %r1850, %r1883;
	and.b32  	%r1885, %r1811, %r1772;
	xor.b32  	%r1886, %r1884, %r1885;
	add.s32 	%r1887, %r1882, %r1886;
	add.s32 	%r1888, %r1877, %r1733;
	add.s32 	%r1889, %r1887, %r1877;
	shf.l.wrap.b32 	%r1890, %r1888, %r1888, 26;
	shf.l.wrap.b32 	%r1891, %r1888, %r1888, 21;
	xor.b32  	%r1892, %r1890, %r1891;
	shf.l.wrap.b32 	%r1893, %r1888, %r1888, 7;
	xor.b32  	%r1894, %r1892, %r1893;
	and.b32  	%r1895, %r1888, %r1849;
	not.b32 	%r1896, %r1888;
	and.b32  	%r1897, %r1810, %r1896;
	or.b32  	%r1898, %r1895, %r1897;
	ld.const.u32 	%r1899, [dev_k+216];
	shf.l.wrap.b32 	%r1900, %r1834, %r1834, 15;
	shf.l.wrap.b32 	%r1901, %r1834, %r1834, 13;
	xor.b32  	%r1902, %r1900, %r1901;
	shr.u32 	%r1903, %r1834, 10;
	xor.b32  	%r1904, %r1902, %r1903;
	shf.l.wrap.b32 	%r1905, %r1327, %r1327, 25;
	shf.l.wrap.b32 	%r1906, %r1327, %r1327, 14;
	xor.b32  	%r1907, %r1905, %r1906;
	shr.u32 	%r1908, %r1327, 3;
	xor.b32  	%r1909, %r1907, %r1908;
	add.s32 	%r1910, %r1909, %r1288;
	add.s32 	%r1911, %r1910, %r1639;
	add.s32 	%r1912, %r1911, %r1904;
	add.s32 	%r1913, %r1912, %r1899;
	add.s32 	%r1914, %r1913, %r1771;
	add.s32 	%r1915, %r1914, %r1898;
	add.s32 	%r1916, %r1915, %r1894;
	shf.l.wrap.b32 	%r1917, %r1889, %r1889, 30;
	shf.l.wrap.b32 	%r1918, %r1889, %r1889, 19;
	xor.b32  	%r1919, %r1917, %r1918;
	shf.l.wrap.b32 	%r1920, %r1889, %r1889, 10;
	xor.b32  	%r1921, %r1919, %r1920;
	xor.b32  	%r1922, %r1850, %r1811;
	and.b32  	%r1923, %r1889, %r1922;
	and.b32  	%r1924, %r1850, %r1811;
	xor.b32  	%r1925, %r1923, %r1924;
	add.s32 	%r1926, %r1921, %r1925;
	add.s32 	%r1927, %r1916, %r1772;
	add.s32 	%r1928, %r1926, %r1916;
	shf.l.wrap.b32 	%r1929, %r1927, %r1927, 26;
	shf.l.wrap.b32 	%r1930, %r1927, %r1927, 21;
	xor.b32  	%r1931, %r1929, %r1930;
	shf.l.wrap.b32 	%r1932, %r1927, %r1927, 7;
	xor.b32  	%r1933, %r1931, %r1932;
	and.b32  	%r1934, %r1927, %r1888;
	not.b32 	%r1935, %r1927;
	and.b32  	%r1936, %r1849, %r1935;
	or.b32  	%r1937, %r1934, %r1936;
	ld.const.u32 	%r1938, [dev_k+220];
	shf.l.wrap.b32 	%r1939, %r1873, %r1873, 15;
	shf.l.wrap.b32 	%r1940, %r1873, %r1873, 13;
	xor.b32  	%r1941, %r1939, %r1940;
	shr.u32 	%r1942, %r1873, 10;
	xor.b32  	%r1943, %r1941, %r1942;
	shf.l.wrap.b32 	%r1944, %r1366, %r1366, 25;
	shf.l.wrap.b32 	%r1945, %r1366, %r1366, 14;
	xor.b32  	%r1946, %r1944, %r1945;
	shr.u32 	%r1947, %r1366, 3;
	xor.b32  	%r1948, %r1946, %r1947;
	add.s32 	%r1949, %r1948, %r1327;
	add.s32 	%r1950, %r1949, %r1678;
	add.s32 	%r1951, %r1950, %r1943;
	add.s32 	%r1952, %r1951, %r1938;
	add.s32 	%r1953, %r1952, %r1810;
	add.s32 	%r1954, %r1953, %r1937;
	add.s32 	%r1955, %r1954, %r1933;
	shf.l.wrap.b32 	%r1956, %r1928, %r1928, 30;
	shf.l.wrap.b32 	%r1957, %r1928, %r1928, 19;
	xor.b32  	%r1958, %r1956, %r1957;
	shf.l.wrap.b32 	%r1959, %r1928, %r1928, 10;
	xor.b32  	%r1960, %r1958, %r1959;
	xor.b32  	%r1961, %r1889, %r1850;
	and.b32  	%r1962, %r1928, %r1961;
	and.b32  	%r1963, %r1889, %r1850;
	xor.b32  	%r1964, %r1962, %r1963;
	add.s32 	%r1965, %r1960, %r1964;
	add.s32 	%r1966, %r1955, %r1811;
	add.s32 	%r1967, %r1965, %r1955;
	shf.l.wrap.b32 	%r1968, %r1966, %r1966, 26;
	shf.l.wrap.b32 	%r1969, %r1966, %r1966, 21;
	xor.b32  	%r1970, %r1968, %r1969;
	shf.l.wrap.b32 	%r1971, %r1966, %r1966, 7;
	xor.b32  	%r1972, %r1970, %r1971;
	and.b32  	%r1973, %r1966, %r1927;
	not.b32 	%r1974, %r1966;
	and.b32  	%r1975, %r1888, %r1974;
	or.b32  	%r1976, %r1973, %r1975;
	ld.const.u32 	%r1977, [dev_k+224];
	shf.l.wrap.b32 	%r1978, %r1912, %r1912, 15;
	shf.l.wrap.b32 	%r1979, %r1912, %r1912, 13;
	xor.b32  	%r1980, %r1978, %r1979;
	shr.u32 	%r1981, %r1912, 10;
	xor.b32  	%r1982, %r1980, %r1981;
	shf.l.wrap.b32 	%r1983, %r1405, %r1405, 25;
	shf.l.wrap.b32 	%r1984, %r1405, %r1405, 14;
	xor.b32  	%r1985, %r1983, %r1984;
	shr.u32 	%r1986, %r1405, 3;
	xor.b32  	%r1987, %r1985, %r1986;
	add.s32 	%r1988, %r1987, %r1366;
	add.s32 	%r1989, %r1988, %r1717;
	add.s32 	%r1990, %r1989, %r1982;
	add.s32 	%r1991, %r1990, %r1977;
	add.s32 	%r1992, %r1991, %r1849;
	add.s32 	%r1993, %r1992, %r1976;
	add.s32 	%r1994, %r1993, %r1972;
	shf.l.wrap.b32 	%r1995, %r1967, %r1967, 30;
	shf.l.wrap.b32 	%r1996, %r1967, %r1967, 19;
	xor.b32  	%r1997, %r1995, %r1996;
	shf.l.wrap.b32 	%r1998, %r1967, %r1967, 10;
	xor.b32  	%r1999, %r1997, %r1998;
	xor.b32  	%r2000, %r1928, %r1889;
	and.b32  	%r2001, %r1967, %r2000;
	and.b32  	%r2002, %r1928, %r1889;
	xor.b32  	%r2003, %r2001, %r2002;
	add.s32 	%r2004, %r1999, %r2003;
	add.s32 	%r2005, %r1994, %r1850;
	add.s32 	%r2006, %r2004, %r1994;
	shf.l.wrap.b32 	%r2007, %r2005, %r2005, 26;
	shf.l.wrap.b32 	%r2008, %r2005, %r2005, 21;
	xor.b32  	%r2009, %r2007, %r2008;
	shf.l.wrap.b32 	%r2010, %r2005, %r2005, 7;
	xor.b32  	%r2011, %r2009, %r2010;
	and.b32  	%r2012, %r2005, %r1966;
	not.b32 	%r2013, %r2005;
	and.b32  	%r2014, %r1927, %r2013;
	or.b32  	%r2015, %r2012, %r2014;
	ld.const.u32 	%r2016, [dev_k+228];
	shf.l.wrap.b32 	%r2017, %r1951, %r1951, 15;
	shf.l.wrap.b32 	%r2018, %r1951, %r1951, 13;
	xor.b32  	%r2019, %r2017, %r2018;
	shr.u32 	%r2020, %r1951, 10;
	xor.b32  	%r2021, %r2019, %r2020;
	shf.l.wrap.b32 	%r2022, %r1444, %r1444, 25;
	shf.l.wrap.b32 	%r2023, %r1444, %r1444, 14;
	xor.b32  	%r2024, %r2022, %r2023;
	shr.u32 	%r2025, %r1444, 3;
	xor.b32  	%r2026, %r2024, %r2025;
	add.s32 	%r2027, %r2026, %r1405;
	add.s32 	%r2028, %r2027, %r1756;
	add.s32 	%r2029, %r2028, %r2021;
	add.s32 	%r2030, %r2029, %r2016;
	add.s32 	%r2031, %r2030, %r1888;
	add.s32 	%r2032, %r2031, %r2015;
	add.s32 	%r2033, %r2032, %r2011;
	shf.l.wrap.b32 	%r2034, %r2006, %r2006, 30;
	shf.l.wrap.b32 	%r2035, %r2006, %r2006, 19;
	xor.b32  	%r2036, %r2034, %r2035;
	shf.l.wrap.b32 	%r2037, %r2006, %r2006, 10;
	xor.b32  	%r2038, %r2036, %r2037;
	xor.b32  	%r2039, %r1967, %r1928;
	and.b32  	%r2040, %r2006, %r2039;
	and.b32  	%r2041, %r1967, %r1928;
	xor.b32  	%r2042, %r2040, %r2041;
	add.s32 	%r2043, %r2038, %r2042;
	add.s32 	%r2044, %r2033, %r1889;
	add.s32 	%r2045, %r2043, %r2033;
	shf.l.wrap.b32 	%r2046, %r2044, %r2044, 26;
	shf.l.wrap.b32 	%r2047, %r2044, %r2044, 21;
	xor.b32  	%r2048, %r2046, %r2047;
	shf.l.wrap.b32 	%r2049, %r2044, %r2044, 7;
	xor.b32  	%r2050, %r2048, %r2049;
	and.b32  	%r2051, %r2044, %r2005;
	not.b32 	%r2052, %r2044;
	and.b32  	%r2053, %r1966, %r2052;
	or.b32  	%r2054, %r2051, %r2053;
	ld.const.u32 	%r2055, [dev_k+232];
	shf.l.wrap.b32 	%r2056, %r1990, %r1990, 15;
	shf.l.wrap.b32 	%r2057, %r1990, %r1990, 13;
	xor.b32  	%r2058, %r2056, %r2057;
	shr.u32 	%r2059, %r1990, 10;
	xor.b32  	%r2060, %r2058, %r2059;
	shf.l.wrap.b32 	%r2061, %r1483, %r1483, 25;
	shf.l.wrap.b32 	%r2062, %r1483, %r1483, 14;
	xor.b32  	%r2063, %r2061, %r2062;
	shr.u32 	%r2064, %r1483, 3;
	xor.b32  	%r2065, %r2063, %r2064;
	add.s32 	%r2066, %r2065, %r1444;
	add.s32 	%r2067, %r2066, %r1795;
	add.s32 	%r2068, %r2067, %r2060;
	add.s32 	%r2069, %r2068, %r2055;
	add.s32 	%r2070, %r2069, %r1927;
	add.s32 	%r2071, %r2070, %r2054;
	add.s32 	%r2072, %r2071, %r2050;
	shf.l.wrap.b32 	%r2073, %r2045, %r2045, 30;
	shf.l.wrap.b32 	%r2074, %r2045, %r2045, 19;
	xor.b32  	%r2075, %r2073, %r2074;
	shf.l.wrap.b32 	%r2076, %r2045, %r2045, 10;
	xor.b32  	%r2077, %r2075, %r2076;
	xor.b32  	%r2078, %r2006, %r1967;
	and.b32  	%r2079, %r2045, %r2078;
	and.b32  	%r2080, %r2006, %r1967;
	xor.b32  	%r2081, %r2079, %r2080;
	add.s32 	%r2082, %r2077, %r2081;
	add.s32 	%r2083, %r2072, %r1928;
	add.s32 	%r2084, %r2082, %r2072;
	shf.l.wrap.b32 	%r2085, %r2083, %r2083, 26;
	shf.l.wrap.b32 	%r2086, %r2083, %r2083, 21;
	xor.b32  	%r2087, %r2085, %r2086;
	shf.l.wrap.b32 	%r2088, %r2083, %r2083, 7;
	xor.b32  	%r2089, %r2087, %r2088;
	and.b32  	%r2090, %r2083, %r2044;
	not.b32 	%r2091, %r2083;
	and.b32  	%r2092, %r2005, %r2091;
	or.b32  	%r2093, %r2090, %r2092;
	ld.const.u32 	%r2094, [dev_k+236];
	shf.l.wrap.b32 	%r2095, %r2029, %r2029, 15;
	shf.l.wrap.b32 	%r2096, %r2029, %r2029, 13;
	xor.b32  	%r2097, %r2095, %r2096;
	shr.u32 	%r2098, %r2029, 10;
	xor.b32  	%r2099, %r2097, %r2098;
	shf.l.wrap.b32 	%r2100, %r1522, %r1522, 25;
	shf.l.wrap.b32 	%r2101, %r1522, %r1522, 14;
	xor.b32  	%r2102, %r2100, %r2101;
	shr.u32 	%r2103, %r1522, 3;
	xor.b32  	%r2104, %r2102, %r2103;
	add.s32 	%r2105, %r2104, %r1483;
	add.s32 	%r2106, %r2105, %r1834;
	add.s32 	%r2107, %r2106, %r2099;
	add.s32 	%r2108, %r2107, %r2094;
	add.s32 	%r2109, %r2108, %r1966;
	add.s32 	%r2110, %r2109, %r2093;
	add.s32 	%r2111, %r2110, %r2089;
	shf.l.wrap.b32 	%r2112, %r2084, %r2084, 30;
	shf.l.wrap.b32 	%r2113, %r2084, %r2084, 19;
	xor.b32  	%r2114, %r2112, %r2113;
	shf.l.wrap.b32 	%r2115, %r2084, %r2084, 10;
	xor.b32  	%r2116, %r2114, %r2115;
	xor.b32  	%r2117, %r2045, %r2006;
	and.b32  	%r2118, %r2084, %r2117;
	and.b32  	%r2119, %r2045, %r2006;
	xor.b32  	%r2120, %r2118, %r2119;
	add.s32 	%r2121, %r2116, %r2120;
	add.s32 	%r2122, %r2111, %r1967;
	add.s32 	%r2123, %r2121, %r2111;
	shf.l.wrap.b32 	%r2124, %r2122, %r2122, 26;
	shf.l.wrap.b32 	%r2125, %r2122, %r2122, 21;
	xor.b32  	%r2126, %r2124, %r2125;
	shf.l.wrap.b32 	%r2127, %r2122, %r2122, 7;
	xor.b32  	%r2128, %r2126, %r2127;
	and.b32  	%r2129, %r2122, %r2083;
	not.b32 	%r2130, %r2122;
	and.b32  	%r2131, %r2044, %r2130;
	or.b32  	%r2132, %r2129, %r2131;
	ld.const.u32 	%r2133, [dev_k+240];
	shf.l.wrap.b32 	%r2134, %r2068, %r2068, 15;
	shf.l.wrap.b32 	%r2135, %r2068, %r2068, 13;
	xor.b32  	%r2136, %r2134, %r2135;
	shr.u32 	%r2137, %r2068, 10;
	xor.b32  	%r2138, %r2136, %r2137;
	shf.l.wrap.b32 	%r2139, %r1561, %r1561, 25;
	shf.l.wrap.b32 	%r2140, %r1561, %r1561, 14;
	xor.b32  	%r2141, %r2139, %r2140;
	shr.u32 	%r2142, %r1561, 3;
	xor.b32  	%r2143, %r2141, %r2142;
	add.s32 	%r2144, %r2143, %r1522;
	add.s32 	%r2145, %r2144, %r1873;
	add.s32 	%r2146, %r2145, %r2138;
	add.s32 	%r2147, %r2146, %r2133;
	add.s32 	%r2148, %r2147, %r2005;
	add.s32 	%r2149, %r2148, %r2132;
	add.s32 	%r2150, %r2149, %r2128;
	shf.l.wrap.b32 	%r2151, %r2123, %r2123, 30;
	shf.l.wrap.b32 	%r2152, %r2123, %r2123, 19;
	xor.b32  	%r2153, %r2151, %r2152;
	shf.l.wrap.b32 	%r2154, %r2123, %r2123, 10;
	xor.b32  	%r2155, %r2153, %r2154;
	xor.b32  	%r2156, %r2084, %r2045;
	and.b32  	%r2157, %r2123, %r2156;
	and.b32  	%r2158, %r2084, %r2045;
	xor.b32  	%r2159, %r2157, %r2158;
	add.s32 	%r2160, %r2155, %r2159;
	add.s32 	%r2161, %r2150, %r2006;
	add.s32 	%r2162, %r2160, %r2150;
	shf.l.wrap.b32 	%r2163, %r2161, %r2161, 26;
	shf.l.wrap.b32 	%r2164, %r2161, %r2161, 21;
	xor.b32  	%r2165, %r2163, %r2164;
	shf.l.wrap.b32 	%r2166, %r2161, %r2161, 7;
	xor.b32  	%r2167, %r2165, %r2166;
	and.b32  	%r2168, %r2161, %r2122;
	not.b32 	%r2169, %r2161;
	and.b32  	%r2170, %r2083, %r2169;
	or.b32  	%r2171, %r2168, %r2170;
	ld.const.u32 	%r2172, [dev_k+244];
	shf.l.wrap.b32 	%r2173, %r2107, %r2107, 15;
	shf.l.wrap.b32 	%r2174, %r2107, %r2107, 13;
	xor.b32  	%r2175, %r2173, %r2174;
	shr.u32 	%r2176, %r2107, 10;
	xor.b32  	%r2177, %r2175, %r2176;
	shf.l.wrap.b32 	%r2178, %r1600, %r1600, 25;
	shf.l.wrap.b32 	%r2179, %r1600, %r1600, 14;
	xor.b32  	%r2180, %r2178, %r2179;
	shr.u32 	%r2181, %r1600, 3;
	xor.b32  	%r2182, %r2180, %r2181;
	add.s32 	%r2183, %r2182, %r1561;
	add.s32 	%r2184, %r2183, %r1912;
	add.s32 	%r2185, %r2184, %r2177;
	add.s32 	%r2186, %r2185, %r2172;
	add.s32 	%r2187, %r2186, %r2044;
	add.s32 	%r2188, %r2187, %r2171;
	add.s32 	%r2189, %r2188, %r2167;
	shf.l.wrap.b32 	%r2190, %r2162, %r2162, 30;
	shf.l.wrap.b32 	%r2191, %r2162, %r2162, 19;
	xor.b32  	%r2192, %r2190, %r2191;
	shf.l.wrap.b32 	%r2193, %r2162, %r2162, 10;
	xor.b32  	%r2194, %r2192, %r2193;
	xor.b32  	%r2195, %r2123, %r2084;
	and.b32  	%r2196, %r2162, %r2195;
	and.b32  	%r2197, %r2123, %r2084;
	xor.b32  	%r2198, %r2196, %r2197;
	add.s32 	%r2199, %r2194, %r2198;
	add.s32 	%r2200, %r2189, %r2045;
	add.s32 	%r2201, %r2199, %r2189;
	shf.l.wrap.b32 	%r2202, %r2200, %r2200, 26;
	shf.l.wrap.b32 	%r2203, %r2200, %r2200, 21;
	xor.b32  	%r2204, %r2202, %r2203;
	shf.l.wrap.b32 	%r2205, %r2200, %r2200, 7;
	xor.b32  	%r2206, %r2204, %r2205;
	and.b32  	%r2207, %r2200, %r2161;
	not.b32 	%r2208, %r2200;
	and.b32  	%r2209, %r2122, %r2208;
	or.b32  	%r2210, %r2207, %r2209;
	ld.const.u32 	%r2211, [dev_k+248];
	shf.l.wrap.b32 	%r2212, %r2146, %r2146, 15;
	shf.l.wrap.b32 	%r2213, %r2146, %r2146, 13;
	xor.b32  	%r2214, %r2212, %r2213;
	shr.u32 	%r2215, %r2146, 10;
	xor.b32  	%r2216, %r2214, %r2215;
	shf.l.wrap.b32 	%r2217, %r1639, %r1639, 25;
	shf.l.wrap.b32 	%r2218, %r1639, %r1639, 14;
	xor.b32  	%r2219, %r2217, %r2218;
	shr.u32 	%r2220, %r1639, 3;
	xor.b32  	%r2221, %r2219, %r2220;
	add.s32 	%r2222, %r1600, %r2211;
	add.s32 	%r2223, %r2222, %r2221;
	add.s32 	%r2224, %r2223, %r1951;
	add.s32 	%r2225, %r2224, %r2216;
	add.s32 	%r2226, %r2225, %r2083;
	add.s32 	%r2227, %r2226, %r2210;
	add.s32 	%r2228, %r2227, %r2206;
	shf.l.wrap.b32 	%r2229, %r2201, %r2201, 30;
	shf.l.wrap.b32 	%r2230, %r2201, %r2201, 19;
	xor.b32  	%r2231, %r2229, %r2230;
	shf.l.wrap.b32 	%r2232, %r2201, %r2201, 10;
	xor.b32  	%r2233, %r2231, %r2232;
	xor.b32  	%r2234, %r2162, %r2123;
	and.b32  	%r2235, %r2201, %r2234;
	and.b32  	%r2236, %r2162, %r2123;
	xor.b32  	%r2237, %r2235, %r2236;
	add.s32 	%r2238, %r2233, %r2237;
	add.s32 	%r2239, %r2228, %r2084;
	add.s32 	%r2240, %r2238, %r2228;
	shf.l.wrap.b32 	%r2241, %r2239, %r2239, 26;
	shf.l.wrap.b32 	%r2242, %r2239, %r2239, 21;
	xor.b32  	%r2243, %r2241, %r2242;
	shf.l.wrap.b32 	%r2244, %r2239, %r2239, 7;
	xor.b32  	%r2245, %r2243, %r2244;
	and.b32  	%r2246, %r2239, %r2200;
	not.b32 	%r2247, %r2239;
	and.b32  	%r2248, %r2161, %r2247;
	or.b32  	%r2249, %r2246, %r2248;
	ld.const.u32 	%r2250, [dev_k+252];
	shf.l.wrap.b32 	%r2251, %r2185, %r2185, 15;
	shf.l.wrap.b32 	%r2252, %r2185, %r2185, 13;
	xor.b32  	%r2253, %r2251, %r2252;
	shr.u32 	%r2254, %r2185, 10;
	xor.b32  	%r2255, %r2253, %r2254;
	shf.l.wrap.b32 	%r2256, %r1678, %r1678, 25;
	shf.l.wrap.b32 	%r2257, %r1678, %r1678, 14;
	xor.b32  	%r2258, %r2256, %r2257;
	shr.u32 	%r2259, %r1678, 3;
	xor.b32  	%r2260, %r2258, %r2259;
	add.s32 	%r2261, %r1639, %r2250;
	add.s32 	%r2262, %r2261, %r2260;
	add.s32 	%r2263, %r2262, %r1990;
	add.s32 	%r2264, %r2263, %r2255;
	add.s32 	%r2265, %r2264, %r2122;
	add.s32 	%r2266, %r2265, %r2249;
	add.s32 	%r2267, %r2266, %r2245;
	shf.l.wrap.b32 	%r2268, %r2240, %r2240, 30;
	shf.l.wrap.b32 	%r2269, %r2240, %r2240, 19;
	xor.b32  	%r2270, %r2268, %r2269;
	shf.l.wrap.b32 	%r2271, %r2240, %r2240, 10;
	xor.b32  	%r2272, %r2270, %r2271;
	xor.b32  	%r2273, %r2201, %r2162;
	and.b32  	%r2274, %r2240, %r2273;
	and.b32  	%r2275, %r2201, %r2162;
	xor.b32  	%r2276, %r2274, %r2275;
	add.s32 	%r2277, %r2276, %r2272;
	add.s32 	%r2278, %r2277, %r2267;
	add.s32 	%r2279, %r2278, 1779033703;
	add.s32 	%r2280, %r2240, -1150833019;
	add.s32 	%r2281, %r2201, 1013904242;
	add.s32 	%r2282, %r2162, -1521486534;
	add.s32 	%r2283, %r2123, %r2267;
	add.s32 	%r2284, %r2283, 1359893119;
	add.s32 	%r2285, %r2239, -1694144372;
	add.s32 	%r2286, %r2200, 528734635;
	add.s32 	%r2287, %r2161, 1541459225;
	shr.u32 	%r2288, %r2279, 24;
	st.global.u8 	[%rd3], %r2288;
	shr.u32 	%r2289, %r2279, 16;
	st.global.u8 	[%rd3+1], %r2289;
	shr.u32 	%r2290, %r2279, 8;
	st.global.u8 	[%rd3+2], %r2290;
	st.global.u8 	[%rd3+3], %r2279;
	shr.u32 	%r2291, %r2280, 24;
	st.global.u8 	[%rd3+4], %r2291;
	shr.u32 	%r2292, %r2280, 16;
	st.global.u8 	[%rd3+5], %r2292;
	shr.u32 	%r2293, %r2280, 8;
	st.global.u8 	[%rd3+6], %r2293;
	st.global.u8 	[%rd3+7], %r2280;
	shr.u32 	%r2294, %r2281, 24;
	st.global.u8 	[%rd3+8], %r2294;
	shr.u32 	%r2295, %r2281, 16;
	st.global.u8 	[%rd3+9], %r2295;
	shr.u32 	%r2296, %r2281, 8;
	st.global.u8 	[%rd3+10], %r2296;
	st.global.u8 	[%rd3+11], %r2281;
	shr.u32 	%r2297, %r2282, 24;
	st.global.u8 	[%rd3+12], %r2297;
	shr.u32 	%r2298, %r2282, 16;
	st.global.u8 	[%rd3+13], %r2298;
	shr.u32 	%r2299, %r2282, 8;
	st.global.u8 	[%rd3+14], %r2299;
	st.global.u8 	[%rd3+15], %r2282;
	shr.u32 	%r2300, %r2284, 24;
	st.global.u8 	[%rd3+16], %r2300;
	shr.u32 	%r2301, %r2284, 16;
	st.global.u8 	[%rd3+17], %r2301;
	shr.u32 	%r2302, %r2284, 8;
	st.global.u8 	[%rd3+18], %r2302;
	st.global.u8 	[%rd3+19], %r2284;
	shr.u32 	%r2303, %r2285, 24;
	st.global.u8 	[%rd3+20], %r2303;
	shr.u32 	%r2304, %r2285, 16;
	st.global.u8 	[%rd3+21], %r2304;
	shr.u32 	%r2305, %r2285, 8;
	st.global.u8 	[%rd3+22], %r2305;
	st.global.u8 	[%rd3+23], %r2285;
	shr.u32 	%r2306, %r2286, 24;
	st.global.u8 	[%rd3+24], %r2306;
	shr.u32 	%r2307, %r2286, 16;
	st.global.u8 	[%rd3+25], %r2307;
	shr.u32 	%r2308, %r2286, 8;
	st.global.u8 	[%rd3+26], %r2308;
	st.global.u8 	[%rd3+27], %r2286;
	shr.u32 	%r2309, %r2287, 24;
	st.global.u8 	[%rd3+28], %r2309;
	shr.u32 	%r2310, %r2287, 16;
	st.global.u8 	[%rd3+29], %r2310;
	shr.u32 	%r2311, %r2287, 8;
	st.global.u8 	[%rd3+30], %r2311;
	st.global.u8 	[%rd3+31], %r2287;
	ret;

}


// ===== COMPILED SASS (sm_100) =====

	.target	sm_100

	.elftype	@"ET_EXEC"


//--------------------- .note.nv.tkinfo           --------------------------
	.section	.note.nv.tkinfo,"",@"SHT_NOTE"
	.sectionflags	@"SHF_NOTE_NV_TKINFO"
	.tkinfo
        /*0018*/ 	.word	0x00000002
        /*0030*/ 	.string	""
        /*0030*/ 	.string	"ptxas"
        /*0030*/ 	.string	"Cuda compilation tools, release 13.0, V13.0.88"
        /*0030*/ 	.string	"Build cuda_13.0.r13.0/compiler.36424714_0"
        /*0030*/ 	.string	"-arch sm_100 -m 64 "



//--------------------- .note.nv.cuinfo           --------------------------
	.section	.note.nv.cuinfo,"",@"SHT_NOTE"
	.sectionflags	@"SHF_NOTE_NV_CUINFO"
        /*0018*/ 	.short	0x0002
        /*001a*/ 	.short	0x0064
        /*001c*/ 	.short	0x0082
	.zero		2


//--------------------- .nv.info                  --------------------------
	.section	.nv.info,"",@"SHT_CUDA_INFO"
	.align	4


	//----- nvinfo : EIATTR_REGCOUNT
	.align		4
        /*0000*/ 	.byte	0x04, 0x2f
        /*0002*/ 	.short	(.L_2 - .L_1)
	.align		4
.L_1:
        /*0004*/ 	.word	index@(_Z23sha256_benchmark_kernelmmPh)
        /*0008*/ 	.word	0x0000002f


	//----- nvinfo : EIATTR_FRAME_SIZE
	.align		4
.L_2:
        /*000c*/ 	.byte	0x04, 0x11
        /*000e*/ 	.short	(.L_4 - .L_3)
	.align		4
.L_3:
        /*0010*/ 	.word	index@(_Z23sha256_benchmark_kernelmmPh)
        /*0014*/ 	.word	0x00000000


	//----- nvinfo : EIATTR_REGCOUNT
	.align		4
.L_4:
        /*0018*/ 	.byte	0x04, 0x2f
        /*001a*/ 	.short	(.L_6 - .L_5)
	.align		4
.L_5:
        /*001c*/ 	.word	index@(_Z25sha256_single_hash_kernelPKjPh)
        /*0020*/ 	.word	0x00000026


	//----- nvinfo : EIATTR_FRAME_SIZE
	.align		4
.L_6:
        /*0024*/ 	.byte	0x04, 0x11
        /*0026*/ 	.short	(.L_8 - .L_7)
	.align		4
.L_7:
        /*0028*/ 	.word	index@(_Z25sha256_single_hash_kernelPKjPh)
        /*002c*/ 	.word	0x00000000


	//----- nvinfo : EIATTR_MIN_STACK_SIZE
	.align		4
.L_8:
        /*0030*/ 	.byte	0x04, 0x12
        /*0032*/ 	.short	(.L_10 - .L_9)
	.align		4
.L_9:
        /*0034*/ 	.word	index@(_Z25sha256_single_hash_kernelPKjPh)
        /*0038*/ 	.word	0x00000000


	//----- nvinfo : EIATTR_MIN_STACK_SIZE
	.align		4
.L_10:
        /*003c*/ 	.byte	0x04, 0x12
        /*003e*/ 	.short	(.L_12 - .L_11)
	.align		4
.L_11:
        /*0040*/ 	.word	index@(_Z23sha256_benchmark_kernelmmPh)
        /*0044*/ 	.word	0x00000000
.L_12:


//--------------------- .nv.compat                --------------------------
	.section	.nv.compat,"",@"SHT_CUDA_COMPAT_INFO"
	.align	4
        /*0000*/ 	.byte	0x02, 0x09, 0x00, 0x00, 0x02, 0x02, 0x01, 0x00, 0x02, 0x05, 0x05, 0x00, 0x03, 0x07, 0x01, 0x01
        /*0010*/ 	.byte	0x02, 0x03, 0x00, 0x00, 0x02, 0x06, 0x01, 0x00, 0x04, 0x0b, 0x08, 0x00, 0x09, 0x00, 0x00, 0x00
        /*0020*/ 	.byte	0x00, 0x00, 0x00, 0x00


//--------------------- .nv.info._Z25sha256_single_hash_kernelPKjPh --------------------------
	.section	.nv.info._Z25sha256_single_hash_kernelPKjPh,"",@"SHT_CUDA_INFO"
	.sectionflags	@""
	.align	4


	//----- nvinfo : EIATTR_CUDA_API_VERSION
	.align		4
        /*0000*/ 	.byte	0x04, 0x37
        /*0002*/ 	.short	(.L_14 - .L_13)
.L_13:
        /*0004*/ 	.word	0x00000082


	//----- nvinfo : EIATTR_KPARAM_INFO
	.align		4
.L_14:
        /*0008*/ 	.byte	0x04, 0x17
        /*000a*/ 	.short	(.L_16 - .L_15)
.L_15:
        /*000c*/ 	.word	0x00000000
        /*0010*/ 	.short	0x0001
        /*0012*/ 	.short	0x0008
        /*0014*/ 	.byte	0x00, 0xf5, 0x21, 0x00


	//----- nvinfo : EIATTR_KPARAM_INFO
	.align		4
.L_16:
        /*0018*/ 	.byte	0x04, 0x17
        /*001a*/ 	.short	(.L_18 - .L_17)
.L_17:
        /*001c*/ 	.word	0x00000000
        /*0020*/ 	.short	0x0000
        /*0022*/ 	.short	0x0000
        /*0024*/ 	.byte	0x00, 0xf5, 0x21, 0x00


	//----- nvinfo : EIATTR_SPARSE_MMA_MASK
	.align		4
.L_18:
        /*0028*/ 	.byte	0x03, 0x50
        /*002a*/ 	.short	0x0000


	//----- nvinfo : EIATTR_MAXREG_COUNT
	.align		4
        /*002c*/ 	.byte	0x03, 0x1b
        /*002e*/ 	.short	0x00ff


	//----- nvinfo : EIATTR_MERCURY_ISA_VERSION
	.align		4
        /*0030*/ 	.byte	0x03, 0x5f
        /*0032*/ 	.short	0x0101


	//----- nvinfo : EIATTR_VRC_CTA_INIT_COUNT
	.align		4
        /*0034*/ 	.byte	0x02, 0x4a
	.zero		1
	.zero		1


	//----- nvinfo : EIATTR_EXIT_INSTR_OFFSETS
	.align		4
        /*0038*/ 	.byte	0x04, 0x1c
        /*003a*/ 	.short	(.L_20 - .L_19)


	//   ....[0]....
.L_19:
        /*003c*/ 	.word	0x00005d20


	//----- nvinfo : EIATTR_CBANK_PARAM_SIZE
	.align		4
.L_20:
        /*0040*/ 	.byte	0x03, 0x19
        /*0042*/ 	.short	0x0010


	//----- nvinfo : EIATTR_PARAM_CBANK
	.align		4
        /*0044*/ 	.byte	0x04, 0x0a
        /*0046*/ 	.short	(.L_22 - .L_21)
	.align		4
.L_21:
        /*0048*/ 	.word	index@(.nv.constant0._Z25sha256_single_hash_kernelPKjPh)
        /*004c*/ 	.short	0x0380
        /*004e*/ 	.short	0x0010


	//----- nvinfo : EIATTR_SW_WAR
	.align		4
.L_22:
        /*0050*/ 	.byte	0x04, 0x36
        /*0052*/ 	.short	(.L_24 - .L_23)
.L_23:
        /*0054*/ 	.word	0x00000008
.L_24:


//--------------------- .nv.info._Z23sha256_benchmark_kernelmmPh --------------------------
	.section	.nv.info._Z23sha256_benchmark_kernelmmPh,"",@"SHT_CUDA_INFO"
	.sectionflags	@""
	.align	4


	//----- nvinfo : EIATTR_CUDA_API_VERSION
	.align		4
        /*0000*/ 	.byte	0x04, 0x37
        /*0002*/ 	.short	(.L_26 - .L_25)
.L_25:
        /*0004*/ 	.word	0x00000082


	//----- nvinfo : EIATTR_KPARAM_INFO
	.align		4
.L_26:
        /*0008*/ 	.byte	0x04, 0x17
        /*000a*/ 	.short	(.L_28 - .L_27)
.L_27:
        /*000c*/ 	.word	0x00000000
        /*0010*/ 	.short	0x0002
        /*0012*/ 	.short	0x0010
        /*0014*/ 	.byte	0x00, 0xf5, 0x21, 0x00


	//----- nvinfo : EIATTR_KPARAM_INFO
	.align		4
.L_28:
        /*0018*/ 	.byte	0x04, 0x17
        /*001a*/ 	.short	(.L_30 - .L_29)
.L_29:
        /*001c*/ 	.word	0x00000000
        /*0020*/ 	.short	0x0001
        /*0022*/ 	.short	0x0008
        /*0024*/ 	.byte	0x00, 0xf0, 0x21, 0x00


	//----- nvinfo : EIATTR_KPARAM_INFO
	.align		4
.L_30:
        /*0028*/ 	.byte	0x04, 0x17
        /*002a*/ 	.short	(.L_32 - .L_31)
.L_31:
        /*002c*/ 	.word	0x00000000
        /*0030*/ 	.short	0x0000
        /*0032*/ 	.short	0x0000
        /*0034*/ 	.byte	0x00, 0xf0, 0x21, 0x00


	//----- nvinfo : EIATTR_SPARSE_MMA_MASK
	.align		4
.L_32:
        /*0038*/ 	.byte	0x03, 0x50
        /*003a*/ 	.short	0x0000


	//----- nvinfo : EIATTR_MAXREG_COUNT
	.align		4
        /*003c*/ 	.byte	0x03, 0x1b
        /*003e*/ 	.short	0x00ff


	//----- nvinfo : EIATTR_NUM_BARRIERS
	.align		4
        /*0040*/ 	.byte	0x02, 0x4c
        /*0042*/ 	.byte	0x01
	.zero		1


	//----- nvinfo : EIATTR_MERCURY_ISA_VERSION
	.align		4
        /*0044*/ 	.byte	0x03, 0x5f
        /*0046*/ 	.short	0x0101


	//----- nvinfo : EIATTR_VRC_CTA_INIT_COUNT
	.align		4
        /*0048*/ 	.byte	0x02, 0x4a
	.zero		1
	.zero		1


	//----- nvinfo : EIATTR_EXIT_INSTR_OFFSETS
	.align		4
        /*004c*/ 	.byte	0x04, 0x1c
        /*004e*/ 	.short	(.L_34 - .L_33)


	//   ....[0]....
.L_33:
        /*0050*/ 	.word	0x000000f0


	//   ....[1]....
        /*0054*/ 	.word	0x000058f0


	//   ....[2]....
        /*0058*/ 	.word	0x00005a30


	//----- nvinfo : EIATTR_CRS_STACK_SIZE
	.align		4
.L_34:
        /*005c*/ 	.byte	0x04, 0x1e
        /*005e*/ 	.short	(.L_36 - .L_35)
.L_35:
        /*0060*/ 	.word	0x00000000


	//----- nvinfo : EIATTR_CBANK_PARAM_SIZE
	.align		4
.L_36:
        /*0064*/ 	.byte	0x03, 0x19
        /*0066*/ 	.short	0x0018


	//----- nvinfo : EIATTR_PARAM_CBANK
	.align		4
        /*0068*/ 	.byte	0x04, 0x0a
        /*006a*/ 	.short	(.L_38 - .L_37)
	.align		4
.L_37:
        /*006c*/ 	.word	index@(.nv.constant0._Z23sha256_benchmark_kernelmmPh)
        /*0070*/ 	.short	0x0380
        /*0072*/ 	.short	0x0018


	//----- nvinfo : EIATTR_SW_WAR
	.align		4
.L_38:
        /*0074*/ 	.byte	0x04, 0x36
        /*0076*/ 	.short	(.L_40 - .L_39)
.L_39:
        /*0078*/ 	.word	0x00000008
.L_40:


//--------------------- .nv.callgraph             --------------------------
	.section	.nv.callgraph,"",@"SHT_CUDA_CALLGRAPH"
	.align	4
	.sectionentsize	8
	.align		4
        /*0000*/ 	.word	0x00000000
	.align		4
        /*0004*/ 	.word	0xffffffff
	.align		4
        /*0008*/ 	.word	0x00000000
	.align		4
        /*000c*/ 	.word	0xfffffffe
	.align		4
        /*0010*/ 	.word	0x00000000
	.align		4
        /*0014*/ 	.word	0xfffffffd
	.align		4
        /*0018*/ 	.word	0x00000000
	.align		4
        /*001c*/ 	.word	0xfffffffc


//--------------------- .nv.constant3             --------------------------
	.section	.nv.constant3,"a",@progbits
	.align	4
.nv.constant3:
	.type		dev_k,@object
	.size		dev_k,(.L_0 - dev_k)
dev_k:
	.zero		256
.L_0:


//--------------------- .text._Z25sha256_single_hash_kernelPKjPh --------------------------
	.section	.text._Z25sha256_single_hash_kernelPKjPh,"ax",@progbits
	.align	128
        .global         _Z25sha256_single_hash_kernelPKjPh
        .type           _Z25sha256_single_hash_kernelPKjPh,@function
        .size           _Z25sha256_single_hash_kernelPKjPh,(.L_x_9 - _Z25sha256_single_hash_kernelPKjPh)
        .other          _Z25sha256_single_hash_kernelPKjPh,@"STO_CUDA_ENTRY STV_DEFAULT"
_Z25sha256_single_hash_kernelPKjPh:
.text._Z25sha256_single_hash_kernelPKjPh:
[----:B------:R-:W-:Y:S08]  /*0000*/  LDC R1, c[0x0][0x37c] ;  /* 0x0000df00ff017b82 */ /* 0x000ff00000000800 */
[----:B------:R-:W0:Y:S01]  /*0010*/  LDC.64 R2, c[0x0][0x380] ;  /* 0x0000e000ff027b82 */ /* 0x000e220000000a00 */
[----:B------:R-:W0:Y:S01]  /*0020*/  LDCU.64 UR4, c[0x0][0x358] ;  /* 0x00006b00ff0477ac */ /* 0x000e220008000a00 */
[----:B------:R-:W1:Y:S01]  /*0030*/  LDCU.128 UR8, c[0x3][URZ] ;  /* 0x00c00000ff0877ac */ /* 0x000e620008000c00 */
[----:B0-----:R-:W1:Y:S04]  /*0040*/  LDG.E R21, desc[UR4][R2.64] ;  /* 0x0000000402157981 */ /* 0x001e68000c1e1900 */
[----:B------:R-:W2:Y:S04]  /*0050*/  LDG.E R16, desc[UR4][R2.64+0x4] ;  /* 0x0000040402107981 */ /* 0x000ea8000c1e1900 */
[----:B------:R-:W3:Y:S04]  /*0060*/  LDG.E R15, desc[UR4][R2.64+0x8] ;  /* 0x00000804020f7981 */ /* 0x000ee8000c1e1900 */
[----:B------:R-:W4:Y:S04]  /*0070*/  LDG.E R10, desc[UR4][R2.64+0xc] ;  /* 0x00000c04020a7981 */ /* 0x000f28000c1e1900 */
[----:B------:R-:W5:Y:S04]  /*0080*/  LDG.E R13, desc[UR4][R2.64+0x10] ;  /* 0x00001004020d7981 */ /* 0x000f68000c1e1900 */
        /* <DEDUP_REMOVED lines=10> */
[----:B------:R0:W5:Y:S01]  /*0130*/  LDG.E R14, desc[UR4][R2.64+0x3c] ;  /* 0x00003c04020e7981 */ /* 0x000162000c1e1900 */
[----:B-1----:R-:W-:-:S04]  /*0140*/  VIADD R24, R21, UR8 ;  /* 0x0000000815187c36 */ /* 0x002fc80008000000 */
[C---:B------:R-:W-:Y:S01]  /*0150*/  VIADD R18, R24.reuse, 0x563db30a ;  /* 0x563db30a18127836 */ /* 0x040fe20000000000 */
[C---:B------:R-:W-:Y:S01]  /*0160*/  IADD3 R26, PT, PT, -R24.reuse, -0x563db30b, RZ ;  /* 0xa9c24cf5181a7810 */ /* 0x040fe20007ffe1ff */
[----:B------:R-:W-:-:S03]  /*0170*/  VIADD R24, R24, 0xb97e58b5 ;  /* 0xb97e58b518187836 */ /* 0x000fc60000000000 */
[C---:B------:R-:W-:Y:S02]  /*0180*/  LOP3.LUT R23, R18.reuse, 0x510e527f, RZ, 0xc0, !PT ;  /* 0x510e527f12177812 */ /* 0x040fe400078ec0ff */
[C-C-:B------:R-:W-:Y:S02]  /*0190*/  SHF.L.W.U32.HI R19, R18.reuse, 0x1a, R18.reuse ;  /* 0x0000001a12137819 */ /* 0x140fe40000010e12 */
[C-C-:B------:R-:W-:Y:S02]  /*01a0*/  SHF.L.W.U32.HI R20, R18.reuse, 0x15, R18.reuse ;  /* 0x0000001512147819 */ /* 0x140fe40000010e12 */
[----:B------:R-:W-:Y:S02]  /*01b0*/  SHF.L.W.U32.HI R22, R18, 0x7, R18 ;  /* 0x0000000712167819 */ /* 0x000fe40000010e12 */
[----:B------:R-:W-:Y:S02]  /*01c0*/  LOP3.LUT R23, R23, 0x9b05688c, R26, 0xf8, !PT ;  /* 0x9b05688c17177812 */ /* 0x000fe400078ef81a */
[----:B------:R-:W-:-:S02]  /*01d0*/  LOP3.LUT R19, R22, R19, R20, 0x96, !PT ;  /* 0x0000001316137212 */ /* 0x000fc400078e9614 */
[----:B--2---:R-:W-:Y:S02]  /*01e0*/  IADD3 R20, PT, PT, R23, UR9, R16 ;  /* 0x0000000917147c10 */ /* 0x004fe4000fffe010 */
[C-C-:B------:R-:W-:Y:S02]  /*01f0*/  SHF.L.W.U32.HI R22, R24.reuse, 0x1e, R24.reuse ;  /* 0x0000001e18167819 */ /* 0x140fe40000010e18 */
[C---:B------:R-:W-:Y:S01]  /*0200*/  SHF.L.W.U32.HI R25, R24.reuse, 0x13, R24 ;  /* 0x0000001318197819 */ /* 0x040fe20000010e18 */
[----:B------:R-:W-:Y:S01]  /*0210*/  IMAD.IADD R19, R19, 0x1, R20 ;  /* 0x0000000113137824 */ /* 0x000fe200078e0214 */
[C---:B------:R-:W-:Y:S02]  /*0220*/  SHF.L.W.U32.HI R23, R24.reuse, 0xa, R24 ;  /* 0x0000000a18177819 */ /* 0x040fe40000010e18 */
[----:B------:R-:W-:Y:S02]  /*0230*/  LOP3.LUT R20, R24, 0xd16e48e2, RZ, 0xc0, !PT ;  /* 0xd16e48e218147812 */ /* 0x000fe400078ec0ff */
[----:B------:R-:W-:Y:S01]  /*0240*/  LOP3.LUT R22, R23, R22, R25, 0x96, !PT ;  /* 0x0000001617167212 */ /* 0x000fe200078e9619 */
[C---:B------:R-:W-:Y:S01]  /*0250*/  VIADD R23, R19.reuse, 0x5bf2cd1d ;  /* 0x5bf2cd1d13177836 */ /* 0x040fe20000000000 */
[----:B------:R-:W-:-:S02]  /*0260*/  IADD3 R27, PT, PT, -R19, 0x240d32e2, RZ ;  /* 0x240d32e2131b7810 */ /* 0x000fc40007ffe1ff */
[----:B------:R-:W-:Y:S02]  /*0270*/  IADD3 R20, PT, PT, R19, R22, R20 ;  /* 0x0000001613147210 */ /* 0x000fe40007ffe014 */
[C---:B------:R-:W-:Y:S02]  /*0280*/  LOP3.LUT R22, R23.reuse, R18, RZ, 0xc0, !PT ;  /* 0x0000001217167212 */ /* 0x040fe400078ec0ff */
[C-C-:B0-----:R-:W-:Y:S02]  /*0290*/  SHF.L.W.U32.HI R2, R23.reuse, 0x1a, R23.reuse ;  /* 0x0000001a17027819 */ /* 0x141fe40000010e17 */
[C-C-:B------:R-:W-:Y:S02]  /*02a0*/  SHF.L.W.U32.HI R3, R23.reuse, 0x15, R23.reuse ;  /* 0x0000001517037819 */ /* 0x140fe40000010e17 */
[----:B------:R-:W-:Y:S02]  /*02b0*/  SHF.L.W.U32.HI R19, R23, 0x7, R23 ;  /* 0x0000000717137819 */ /* 0x000fe40000010e17 */
[----:B------:R-:W-:Y:S01]  /*02c0*/  LOP3.LUT R22, R22, 0x510e527f, R27, 0xf8, !PT ;  /* 0x510e527f16167812 */ /* 0x000fe200078ef81b */
[----:B------:R-:W-:Y:S01]  /*02d0*/  VIADD R25, R20, 0x49857fb0 ;  /* 0x49857fb014197836 */ /* 0x000fe20000000000 */
[----:B------:R-:W-:-:S02]  /*02e0*/  LOP3.LUT R2, R19, R2, R3, 0x96, !PT ;  /* 0x0000000213027212 */ /* 0x000fc400078e9603 */
[----:B---3--:R-:W-:Y:S02]  /*02f0*/  IADD3 R3, PT, PT, R22, UR10, R15 ;  /* 0x0000000a16037c10 */ /* 0x008fe4000fffe00f */
[C-C-:B------:R-:W-:Y:S02]  /*0300*/  SHF.L.W.U32.HI R19, R25.reuse, 0x1e, R25.reuse ;  /* 0x0000001e19137819 */ /* 0x140fe40000010e19 */
[C---:B------:R-:W-:Y:S01]  /*0310*/  SHF.L.W.U32.HI R20, R25.reuse, 0x13, R25 ;  /* 0x0000001319147819 */ /* 0x040fe20000010e19 */
[----:B------:R-:W-:Y:S01]  /*0320*/  IMAD.IADD R2, R2, 0x1, R3 ;  /* 0x0000000102027824 */ /* 0x000fe200078e0203 */
[--C-:B------:R-:W-:Y:S02]  /*0330*/  SHF.L.W.U32.HI R22, R25, 0xa, R25.reuse ;  /* 0x0000000a19167819 */ /* 0x100fe40000010e19 */
[----:B------:R-:W-:Y:S01]  /*0340*/  LOP3.LUT R3, R24, 0x6a09e667, R25, 0xe8, !PT ;  /* 0x6a09e66718037812 */ /* 0x000fe200078ee819 */
[----:B------:R-:W-:Y:S01]  /*0350*/  VIADD R27, R2, 0x566d1711 ;  /* 0x566d1711021b7836 */ /* 0x000fe20000000000 */
[----:B------:R-:W-:-:S04]  /*0360*/  LOP3.LUT R19, R22, R19, R20, 0x96, !PT ;  /* 0x0000001316137212 */ /* 0x000fc800078e9614 */
[C---:B------:R-:W-:Y:S02]  /*0370*/  IADD3 R3, PT, PT, R2.reuse, R19, R3 ;  /* 0x0000001302037210 */ /* 0x040fe40007ffe003 */
[----:B------:R-:W-:Y:S02]  /*0380*/  IADD3 R2, PT, PT, -R2, -0x566d1712, RZ ;  /* 0xa992e8ee02027810 */ /* 0x000fe40007ffe1ff */
[----:B------:R-:W-:-:S04]  /*0390*/  LOP3.LUT R29, R27, R23, RZ, 0xc0, !PT ;  /* 0x000000171b1d7212 */ /* 0x000fc800078ec0ff */
[----:B------:R-:W-:Y:S01]  /*03a0*/  LOP3.LUT R31, R29, R2, R18, 0xf8, !PT ;  /* 0x000000021d1f7212 */ /* 0x000fe200078ef812 */
[----:B------:R-:W-:Y:S01]  /*03b0*/  VIADD R29, R3, 0x9b05688c ;  /* 0x9b05688c031d7836 */ /* 0x000fe20000000000 */
[C-C-:B------:R-:W-:Y:S01]  /*03c0*/  SHF.L.W.U32.HI R19, R27.reuse, 0x1a, R27.reuse ;  /* 0x0000001a1b137819 */ /* 0x140fe20000010e1b */
[----:B------:R-:W5:Y:S01]  /*03d0*/  LDC.64 R2, c[0x3][0x10] ;  /* 0x00c00400ff027b82 */ /* 0x000f620000000a00 */
[C-C-:B------:R-:W-:Y:S02]  /*03e0*/  SHF.L.W.U32.HI R20, R27.reuse, 0x15, R27.reuse ;  /* 0x000000151b147819 */ /* 0x140fe40000010e1b */
[----:B------:R-:W-:-:S04]  /*03f0*/  SHF.L.W.U32.HI R22, R27, 0x7, R27 ;  /* 0x000000071b167819 */ /* 0x000fc80000010e1b */
[----:B------:R-:W-:Y:S02]  /*0400*/  LOP3.LUT R19, R22, R19, R20, 0x96, !PT ;  /* 0x0000001316137212 */ /* 0x000fe400078e9614 */
[----:B----4-:R-:W-:Y:S02]  /*0410*/  IADD3 R20, PT, PT, R31, UR11, R10 ;  /* 0x0000000b1f147c10 */ /* 0x010fe4000fffe00a */
[C-C-:B------:R-:W-:Y:S02]  /*0420*/  SHF.L.W.U32.HI R22, R29.reuse, 0x1e, R29.reuse ;  /* 0x0000001e1d167819 */ /* 0x140fe40000010e1d */
[--C-:B------:R-:W-:Y:S01]  /*0430*/  SHF.L.W.U32.HI R31, R29, 0x13, R29.reuse ;  /* 0x000000131d1f7819 */ /* 0x100fe20000010e1d */
[----:B------:R-:W-:Y:S01]  /*0440*/  IMAD.IADD R19, R19, 0x1, R20 ;  /* 0x0000000113137824 */ /* 0x000fe200078e0214 */
[----:B------:R-:W-:-:S03]  /*0450*/  SHF.L.W.U32.HI R26, R29, 0xa, R29 ;  /* 0x0000000a1d1a7819 */ /* 0x000fc60000010e1d */
[----:B------:R-:W-:Y:S01]  /*0460*/  VIADD R20, R19, 0xbb1838e6 ;  /* 0xbb1838e613147836 */ /* 0x000fe20000000000 */
[----:B------:R-:W-:Y:S02]  /*0470*/  LOP3.LUT R22, R26, R22, R31, 0x96, !PT ;  /* 0x000000161a167212 */ /* 0x000fe400078e961f */
[----:B------:R-:W-:Y:S02]  /*0480*/  LOP3.LUT R26, R25, R24, R29, 0xe8, !PT ;  /* 0x00000018191a7212 */ /* 0x000fe400078ee81d */
[C---:B------:R-:W-:Y:S02]  /*0490*/  IADD3 R31, PT, PT, -R19.reuse, 0x44e7c719, RZ ;  /* 0x44e7c719131f7810 */ /* 0x040fe40007ffe1ff */
[----:B------:R-:W-:Y:S02]  /*04a0*/  IADD3 R22, PT, PT, R19, R22, R26 ;  /* 0x0000001613167210 */ /* 0x000fe40007ffe01a */
[C-C-:B------:R-:W-:Y:S02]  /*04b0*/  SHF.L.W.U32.HI R19, R20.reuse, 0x1a, R20.reuse ;  /* 0x0000001a14137819 */ /* 0x140fe40000010e14 */
[----:B------:R-:W-:-:S02]  /*04c0*/  SHF.L.W.U32.HI R26, R20, 0x15, R20 ;  /* 0x00000015141a7819 */ /* 0x000fc40000010e14 */
[C---:B------:R-:W-:Y:S02]  /*04d0*/  SHF.L.W.U32.HI R28, R20.reuse, 0x7, R20 ;  /* 0x00000007141c7819 */ /* 0x040fe40000010e14 */
[----:B------:R-:W-:Y:S02]  /*04e0*/  LOP3.LUT R30, R20, R27, RZ, 0xc0, !PT ;  /* 0x0000001b141e7212 */ /* 0x000fe400078ec0ff */
[----:B------:R-:W-:Y:S02]  /*04f0*/  LOP3.LUT R19, R28, R19, R26, 0x96, !PT ;  /* 0x000000131c137212 */ /* 0x000fe400078e961a */
[----:B------:R-:W-:Y:S02]  /*0500*/  LOP3.LUT R30, R30, R31, R23, 0xf8, !PT ;  /* 0x0000001f1e1e7212 */ /* 0x000fe400078ef817 */
[----:B-----5:R-:W-:Y:S01]  /*0510*/  IADD3 R2, PT, PT, R18, R2, R13 ;  /* 0x0000000212027210 */ /* 0x020fe20007ffe00d */
[----:B------:R-:W-:-:S03]  /*0520*/  VIADD R22, R22, 0x510e527f ;  /* 0x510e527f16167836 */ /* 0x000fc60000000000 */
[----:B------:R-:W-:Y:S02]  /*0530*/  IADD3 R31, PT, PT, R19, R2, R30 ;  /* 0x00000002131f7210 */ /* 0x000fe40007ffe01e */
[C-C-:B------:R-:W-:Y:S02]  /*0540*/  SHF.L.W.U32.HI R19, R22.reuse, 0x13, R22.reuse ;  /* 0x0000001316137819 */ /* 0x140fe40000010e16 */
[--C-:B------:R-:W-:Y:S01]  /*0550*/  SHF.L.W.U32.HI R18, R22, 0xa, R22.reuse ;  /* 0x0000000a16127819 */ /* 0x100fe20000010e16 */
[----:B------:R-:W-:Y:S01]  /*0560*/  IMAD.IADD R24, R24, 0x1, R31 ;  /* 0x0000000118187824 */ /* 0x000fe200078e021f */
[----:B------:R-:W-:-:S04]  /*0570*/  SHF.L.W.U32.HI R2, R22, 0x1e, R22 ;  /* 0x0000001e16027819 */ /* 0x000fc80000010e16 */
[----:B------:R-:W-:Y:S02]  /*0580*/  LOP3.LUT R28, R18, R2, R19, 0x96, !PT ;  /* 0x00000002121c7212 */ /* 0x000fe400078e9613 */
[----:B------:R-:W0:Y:S01]  /*0590*/  LDC.64 R18, c[0x3][0x18] ;  /* 0x00c00600ff127b82 */ /* 0x000e220000000a00 */
[C-C-:B------:R-:W-:Y:S02]  /*05a0*/  SHF.L.W.U32.HI R2, R24.reuse, 0x1a, R24.reuse ;  /* 0x0000001a18027819 */ /* 0x140fe40000010e18 */
[C-C-:B------:R-:W-:Y:S02]  /*05b0*/  SHF.L.W.U32.HI R33, R24.reuse, 0x15, R24.reuse ;  /* 0x0000001518217819 */ /* 0x140fe40000010e18 */
[----:B------:R-:W-:-:S04]  /*05c0*/  SHF.L.W.U32.HI R26, R24, 0x7, R24 ;  /* 0x00000007181a7819 */ /* 0x000fc80000010e18 */
[----:B------:R-:W-:Y:S02]  /*05d0*/  LOP3.LUT R2, R26, R2, R33, 0x96, !PT ;  /* 0x000000021a027212 */ /* 0x000fe400078e9621 */
[----:B------:R-:W-:Y:S02]  /*05e0*/  IADD3 R26, PT, PT, R23, R3, R8 ;  /* 0x00000003171a7210 */ /* 0x000fe40007ffe008 */
[----:B------:R-:W-:Y:S02]  /*05f0*/  LOP3.LUT R23, R27, R24, R20, 0xb8, !PT ;  /* 0x000000181b177212 */ /* 0x000fe400078eb814 */
[----:B------:R-:W-:Y:S02]  /*0600*/  LOP3.LUT R3, R29, R25, R22, 0xe8, !PT ;  /* 0x000000191d037212 */ /* 0x000fe400078ee816 */
[----:B------:R-:W-:Y:S02]  /*0610*/  IADD3 R2, PT, PT, R2, R26, R23 ;  /* 0x0000001a02027210 */ /* 0x000fe40007ffe017 */
[----:B------:R-:W-:-:S03]  /*0620*/  IADD3 R28, PT, PT, R31, R28, R3 ;  /* 0x0000001c1f1c7210 */ /* 0x000fc60007ffe003 */
[----:B------:R-:W-:Y:S01]  /*0630*/  IMAD.IADD R23, R25, 0x1, R2 ;  /* 0x0000000119177824 */ /* 0x000fe200078e0202 */
[C-C-:B------:R-:W-:Y:S02]  /*0640*/  SHF.L.W.U32.HI R3, R28.reuse, 0x1e, R28.reuse ;  /* 0x0000001e1c037819 */ /* 0x140fe40000010e1c */
[C-C-:B------:R-:W-:Y:S02]  /*0650*/  SHF.L.W.U32.HI R26, R28.reuse, 0x13, R28.reuse ;  /* 0x000000131c1a7819 */ /* 0x140fe40000010e1c */
[----:B------:R-:W-:Y:S02]  /*0660*/  SHF.L.W.U32.HI R25, R28, 0xa, R28 ;  /* 0x0000000a1c197819 */ /* 0x000fe40000010e1c */
[C-C-:B------:R-:W-:Y:S02]  /*0670*/  SHF.L.W.U32.HI R30, R23.reuse, 0x1a, R23.reuse ;  /* 0x0000001a171e7819 */ /* 0x140fe40000010e17 */
[C-C-:B------:R-:W-:Y:S02]  /*0680*/  SHF.L.W.U32.HI R31, R23.reuse, 0x15, R23.reuse ;  /* 0x00000015171f7819 */ /* 0x140fe40000010e17 */
[----:B------:R-:W-:-:S02]  /*0690*/  SHF.L.W.U32.HI R32, R23, 0x7, R23 ;  /* 0x0000000717207819 */ /* 0x000fc40000010e17 */
[----:B------:R-:W-:Y:S02]  /*06a0*/  LOP3.LUT R25, R25, R3, R26, 0x96, !PT ;  /* 0x0000000319197212 */ /* 0x000fe400078e961a */
[----:B------:R-:W-:Y:S02]  /*06b0*/  LOP3.LUT R3, R22, R29, R28, 0xe8, !PT ;  /* 0x0000001d16037212 */ /* 0x000fe400078ee81c */
[----:B0-----:R-:W-:Y:S02]  /*06c0*/  IADD3 R18, PT, PT, R27, R18, R9 ;  /* 0x000000121b127210 */ /* 0x001fe40007ffe009 */
[----:B------:R-:W-:Y:S02]  /*06d0*/  LOP3.LUT R30, R32, R30, R31, 0x96, !PT ;  /* 0x0000001e201e7212 */ /* 0x000fe400078e961f */
[----:B------:R-:W-:Y:S02]  /*06e0*/  LOP3.LUT R27, R20, R23, R24, 0xb8, !PT ;  /* 0x00000017141b7212 */ /* 0x000fe400078eb818 */
[----:B------:R-:W-:-:S02]  /*06f0*/  IADD3 R25, PT, PT, R2, R25, R3 ;  /* 0x0000001902197210 */ /* 0x000fc40007ffe003 */
[----:B------:R-:W-:Y:S02]  /*0700*/  IADD3 R18, PT, PT, R30, R18, R27 ;  /* 0x000000121e127210 */ /* 0x000fe40007ffe01b */
[C-C-:B------:R-:W-:Y:S02]  /*0710*/  SHF.L.W.U32.HI R2, R25.reuse, 0x1e, R25.reuse ;  /* 0x0000001e19027819 */ /* 0x140fe40000010e19 */
[C-C-:B------:R-:W-:Y:S02]  /*0720*/  SHF.L.W.U32.HI R3, R25.reuse, 0x13, R25.reuse ;  /* 0x0000001319037819 */ /* 0x140fe40000010e19 */
[----:B------:R-:W-:Y:S01]  /*0730*/  SHF.L.W.U32.HI R27, R25, 0xa, R25 ;  /* 0x0000000a191b7819 */ /* 0x000fe20000010e19 */
[----:B------:R-:W-:-:S03]  /*0740*/  IMAD.IADD R26, R29, 0x1, R18 ;  /* 0x000000011d1a7824 */ /* 0x000fc600078e0212 */
[----:B------:R-:W-:Y:S02]  /*0750*/  LOP3.LUT R27, R27, R2, R3, 0x96, !PT ;  /* 0x000000021b1b7212 */ /* 0x000fe400078e9603 */
[----:B------:R-:W0:Y:S01]  /*0760*/  LDC.64 R2, c[0x3][0x20] ;  /* 0x00c00800ff027b82 */ /* 0x000e220000000a00 */
[C-C-:B------:R-:W-:Y:S02]  /*0770*/  SHF.L.W.U32.HI R29, R26.reuse, 0x1a, R26.reuse ;  /* 0x0000001a1a1d7819 */ /* 0x140fe40000010e1a */
[C-C-:B------:R-:W-:Y:S02]  /*0780*/  SHF.L.W.U32.HI R30, R26.reuse, 0x15, R26.reuse ;  /* 0x000000151a1e7819 */ /* 0x140fe40000010e1a */
[----:B------:R-:W-:Y:S02]  /*0790*/  SHF.L.W.U32.HI R31, R26, 0x7, R26 ;  /* 0x000000071a1f7819 */ /* 0x000fe40000010e1a */
[----:B------:R-:W-:Y:S02]  /*07a0*/  IADD3 R20, PT, PT, R20, R19, R6 ;  /* 0x0000001314147210 */ /* 0x000fe40007ffe006 */
[----:B------:R-:W-:-:S02]  /*07b0*/  LOP3.LUT R30, R31, R29, R30, 0x96, !PT ;  /* 0x0000001d1f1e7212 */ /* 0x000fc400078e961e */
        /* <DEDUP_REMOVED lines=13> */
[----:B------:R-:W-:Y:S02]  /*0890*/  LOP3.LUT R22, R30, R22, R33, 0x96, !PT ;  /* 0x000000161e167212 */ /* 0x000fe400078e9621 */
[----:B0-----:R-:W-:Y:S02]  /*08a0*/  IADD3 R2, PT, PT, R24, R2, R7 ;  /* 0x0000000218027210 */ /* 0x001fe40007ffe007 */
[----:B------:R-:W-:Y:S02]  /*08b0*/  LOP3.LUT R31, R23, R27, R26, 0xb8, !PT ;  /* 0x0000001b171f7212 */ /* 0x000fe400078eb81a */
[----:B------:R-:W-:-:S02]  /*08c0*/  IADD3 R20, PT, PT, R19, R20, R18 ;  /* 0x0000001413147210 */ /* 0x000fc40007ffe012 */
        /* <DEDUP_REMOVED lines=23> */
[----:B0-----:R-:W-:Y:S02]  /*0a40*/  IADD3 R26, PT, PT, R26, R18, R5 ;  /* 0x000000121a1a7210 */ /* 0x001fe40007ffe005 */
[----:B------:R-:W-:Y:S02]  /*0a50*/  LOP3.LUT R3, R23, R3, R24, 0x96, !PT ;  /* 0x0000000317037212 */ /* 0x000fe400078e9618 */
[----:B------:R-:W-:Y:S02]  /*0a60*/  LOP3.LUT R25, R20, R29, R30, 0xe8, !PT ;  /* 0x0000001d14197212 */ /* 0x000fe400078ee81e */
[----:B------:R-:W-:Y:S02]  /*0a70*/  LOP3.LUT R31, R33, R31, R32, 0x96, !PT ;  /* 0x0000001f211f7212 */ /* 0x000fe400078e9620 */
        /* <DEDUP_REMOVED lines=8> */
[C-C-:B------:R-:W-:Y:S01]  /*0b00*/  SHF.L.W.U32.HI R24, R23.reuse, 0x1a, R23.reuse ;  /* 0x0000001a17187819 */ /* 0x140fe20000010e17 */
[----:B------:R-:W0:Y:S01]  /*0b10*/  LDC.64 R2, c[0x3][0x30] ;  /* 0x00c00c00ff027b82 */ /* 0x000e220000000a00 */
        /* <DEDUP_REMOVED lines=23> */
[C-C-:B------:R-:W-:Y:S02]  /*0c90*/  SHF.L.W.U32.HI R19, R18.reuse, 0x13, R18.reuse ;  /* 0x0000001312137819 */ /* 0x140fe40000010e12 */
[----:B------:R-:W-:-:S04]  /*0ca0*/  SHF.L.W.U32.HI R22, R18, 0xa, R18 ;  /* 0x0000000a12167819 */ /* 0x000fc80000010e12 */
[----:B------:R-:W-:Y:S02]  /*0cb0*/  LOP3.LUT R2, R22, R2, R19, 0x96, !PT ;  /* 0x0000000216027212 */ /* 0x000fe400078e9613 */
[----:B------:R-:W-:Y:S01]  /*0cc0*/  LOP3.LUT R19, R27, R25, R18, 0xe8, !PT ;  /* 0x000000191b137212 */ /* 0x000fe200078ee812 */
[----:B------:R-:W-:Y:S01]  /*0cd0*/  IMAD.IADD R20, R30, 0x1, R29 ;  /* 0x000000011e147824 */ /* 0x000fe200078e021d */
[----:B------:R-:W-:Y:S02]  /*0ce0*/  IADD3 R28, PT, PT, R28, R3, R12 ;  /* 0x000000031c1c7210 */ /* 0x000fe40007ffe00c */
[----:B------:R-:W-:Y:S02]  /*0cf0*/  IADD3 R29, PT, PT, R29, R2, R19 ;  /* 0x000000021d1d7210 */ /* 0x000fe40007ffe013 */
[----:B------:R-:W0:Y:S01]  /*0d00*/  LDC.64 R2, c[0x3][0x38] ;  /* 0x00c00e00ff027b82 */ /* 0x000e220000000a00 */
[C-C-:B------:R-:W-:Y:S02]  /*0d10*/  SHF.L.W.U32.HI R22, R20.reuse, 0x1a, R20.reuse ;  /* 0x0000001a14167819 */ /* 0x140fe40000010e14 */
[----:B------:R-:W-:-:S02]  /*0d20*/  SHF.L.W.U32.HI R31, R20, 0x15, R20 ;  /* 0x00000015141f7819 */ /* 0x000fc40000010e14 */
[----:B------:R-:W-:Y:S02]  /*0d30*/  SHF.L.W.U32.HI R26, R20, 0x7, R20 ;  /* 0x00000007141a7819 */ /* 0x000fe40000010e14 */
[----:B------:R-:W-:Y:S02]  /*0d40*/  LOP3.LUT R19, R23, R20, R24, 0xb8, !PT ;  /* 0x0000001417137212 */ /* 0x000fe400078eb818 */
[----:B------:R-:W-:Y:S02]  /*0d50*/  LOP3.LUT R22, R26, R22, R31, 0x96, !PT ;  /* 0x000000161a167212 */ /* 0x000fe400078e961f */
[C-C-:B------:R-:W-:Y:S02]  /*0d60*/  SHF.L.W.U32.HI R26, R29.reuse, 0x1e, R29.reuse ;  /* 0x0000001e1d1a7819 */ /* 0x140fe40000010e1d */
[C-C-:B------:R-:W-:Y:S02]  /*0d70*/  SHF.L.W.U32.HI R31, R29.reuse, 0x13, R29.reuse ;  /* 0x000000131d1f7819 */ /* 0x140fe40000010e1d */
[----:B------:R-:W-:-:S02]  /*0d80*/  SHF.L.W.U32.HI R30, R29, 0xa, R29 ;  /* 0x0000000a1d1e7819 */ /* 0x000fc40000010e1d */
[----:B------:R-:W-:Y:S02]  /*0d90*/  IADD3 R22, PT, PT, R22, R28, R19 ;  /* 0x0000001c16167210 */ /* 0x000fe40007ffe013 */
[----:B------:R-:W-:Y:S02]  /*0da0*/  LOP3.LUT R31, R30, R26, R31, 0x96, !PT ;  /* 0x0000001a1e1f7212 */ /* 0x000fe400078e961f */
[C---:B------:R-:W-:Y:S01]  /*0db0*/  SHF.L.W.U32.HI R19, R16.reuse, 0x19, R16 ;  /* 0x0000001910137819 */ /* 0x040fe20000010e10 */
[----:B------:R-:W-:Y:S01]  /*0dc0*/  IMAD.IADD R25, R25, 0x1, R22 ;  /* 0x0000000119197824 */ /* 0x000fe200078e0216 */
[--C-:B------:R-:W-:Y:S02]  /*0dd0*/  SHF.L.W.U32.HI R28, R16, 0xe, R16.reuse ;  /* 0x0000000e101c7819 */ /* 0x100fe40000010e10 */
[----:B------:R-:W-:Y:S02]  /*0de0*/  SHF.R.U32.HI R30, RZ, 0x3, R16 ;  /* 0x00000003ff1e7819 */ /* 0x000fe40000011610 */
[----:B------:R-:W-:-:S02]  /*0df0*/  LOP3.LUT R26, R18, R27, R29, 0xe8, !PT ;  /* 0x0000001b121a7212 */ /* 0x000fc400078ee81d */
[----:B------:R-:W-:Y:S02]  /*0e00*/  LOP3.LUT R19, R30, R19, R28, 0x96, !PT ;  /* 0x000000131e137212 */ /* 0x000fe400078e961c */
[----:B------:R-:W-:Y:S02]  /*0e10*/  IADD3 R26, PT, PT, R22, R31, R26 ;  /* 0x0000001f161a7210 */ /* 0x000fe40007ffe01a */
[C-C-:B------:R-:W-:Y:S02]  /*0e20*/  SHF.L.W.U32.HI R22, R25.reuse, 0x1a, R25.reuse ;  /* 0x0000001a19167819 */ /* 0x140fe40000010e19 */
[C-C-:B------:R-:W-:Y:S02]  /*0e30*/  SHF.L.W.U32.HI R31, R25.reuse, 0x15, R25.reuse ;  /* 0x00000015191f7819 */ /* 0x140fe40000010e19 */
[----:B------:R-:W-:Y:S02]  /*0e40*/  SHF.L.W.U32.HI R30, R25, 0x7, R25 ;  /* 0x00000007191e7819 */ /* 0x000fe40000010e19 */
[----:B0-----:R-:W-:-:S02]  /*0e50*/  IADD3 R2, PT, PT, R23, R2, R17 ;  /* 0x0000000217027210 */ /* 0x001fc40007ffe011 */
[C-C-:B------:R-:W-:Y:S02]  /*0e60*/  SHF.L.W.U32.HI R28, R15.reuse, 0x19, R15.reuse ;  /* 0x000000190f1c7819 */ /* 0x140fe40000010e0f */
[--C-:B------:R-:W-:Y:S02]  /*0e70*/  SHF.L.W.U32.HI R33, R15, 0xe, R15.reuse ;  /* 0x0000000e0f217819 */ /* 0x100fe40000010e0f */
[----:B------:R-:W-:Y:S02]  /*0e80*/  SHF.R.U32.HI R32, RZ, 0x3, R15 ;  /* 0x00000003ff207819 */ /* 0x000fe4000001160f */
[----:B------:R-:W-:Y:S02]  /*0e90*/  LOP3.LUT R22, R30, R22, R31, 0x96, !PT ;  /* 0x000000161e167212 */ /* 0x000fe400078e961f */
[----:B------:R-:W-:Y:S02]  /*0ea0*/  LOP3.LUT R23, R24, R25, R20, 0xb8, !PT ;  /* 0x0000001918177212 */ /* 0x000fe400078eb814 */
[----:B------:R-:W-:-:S02]  /*0eb0*/  LOP3.LUT R28, R32, R28, R33, 0x96, !PT ;  /* 0x0000001c201c7212 */ /* 0x000fc400078e9621 */
[----:B------:R-:W-:Y:S02]  /*0ec0*/  IADD3 R2, PT, PT, R22, R2, R23 ;  /* 0x0000000216027210 */ /* 0x000fe40007ffe017 */
[C-C-:B------:R-:W-:Y:S02]  /*0ed0*/  SHF.L.W.U32.HI R30, R26.reuse, 0x1e, R26.reuse ;  /* 0x0000001e1a1e7819 */ /* 0x140fe40000010e1a */
[C-C-:B------:R-:W-:Y:S02]  /*0ee0*/  SHF.L.W.U32.HI R31, R26.reuse, 0x13, R26.reuse ;  /* 0x000000131a1f7819 */ /* 0x140fe40000010e1a */
[----:B------:R-:W-:Y:S01]  /*0ef0*/  SHF.L.W.U32.HI R32, R26, 0xa, R26 ;  /* 0x0000000a1a207819 */ /* 0x000fe20000010e1a */
[----:B------:R-:W-:Y:S01]  /*0f00*/  IMAD.IADD R22, R27, 0x1, R2 ;  /* 0x000000011b167824 */ /* 0x000fe200078e0202 */
[----:B------:R-:W-:Y:S02]  /*0f10*/  LOP3.LUT R23, R29, R18, R26, 0xe8, !PT ;  /* 0x000000121d177212 */ /* 0x000fe400078ee81a */
[----:B------:R-:W-:-:S02]  /*0f20*/  LOP3.LUT R31, R32, R30, R31, 0x96, !PT ;  /* 0x0000001e201f7212 */ /* 0x000fc400078e961f */
[C---:B------:R-:W-:Y:S02]  /*0f30*/  SHF.L.W.U32.HI R30, R17.reuse, 0xf, R17 ;  /* 0x0000000f111e7819 */ /* 0x040fe40000010e11 */
[----:B------:R-:W-:Y:S02]  /*0f40*/  IADD3 R23, PT, PT, R2, R31, R23 ;  /* 0x0000001f02177210 */ /* 0x000fe40007ffe017 */
[--C-:B------:R-:W-:Y:S02]  /*0f50*/  SHF.L.W.U32.HI R33, R17, 0xd, R17.reuse ;  /* 0x0000000d11217819 */ /* 0x100fe40000010e11 */
[----:B------:R-:W-:Y:S02]  /*0f60*/  SHF.R.U32.HI R32, RZ, 0xa, R17 ;  /* 0x0000000aff207819 */ /* 0x000fe40000011611 */
[C-C-:B------:R-:W-:Y:S02]  /*0f70*/  SHF.L.W.U32.HI R2, R22.reuse, 0x1a, R22.reuse ;  /* 0x0000001a16027819 */ /* 0x140fe40000010e16 */
[----:B------:R-:W-:-:S02]  /*0f80*/  SHF.L.W.U32.HI R27, R22, 0x15, R22 ;  /* 0x00000015161b7819 */ /* 0x000fc40000010e16 */
[----:B------:R-:W-:Y:S02]  /*0f90*/  SHF.L.W.U32.HI R31, R22, 0x7, R22 ;  /* 0x00000007161f7819 */ /* 0x000fe40000010e16 */
[----:B------:R-:W-:Y:S02]  /*0fa0*/  LOP3.LUT R30, R32, R30, R33, 0x96, !PT ;  /* 0x0000001e201e7212 */ /* 0x000fe400078e9621 */
[--C-:B------:R-:W-:Y:S02]  /*0fb0*/  IADD3 R3, PT, PT, R24, R3, R14.reuse ;  /* 0x0000000318037210 */ /* 0x100fe40007ffe00e */
[----:B------:R-:W-:Y:S02]  /*0fc0*/  LOP3.LUT R2, R31, R2, R27, 0x96, !PT ;  /* 0x000000021f027212 */ /* 0x000fe400078e961b */
[----:B------:R-:W-:Y:S02]  /*0fd0*/  LOP3.LUT R33, R20, R22, R25, 0xb8, !PT ;  /* 0x0000001614217212 */ /* 0x000fe400078eb819 */
[----:B------:R-:W-:-:S02]  /*0fe0*/  SHF.L.W.U32.HI R31, R14, 0xf, R14 ;  /* 0x0000000f0e1f7819 */ /* 0x000fc40000010e0e */
[----:B------:R-:W-:Y:S02]  /*0ff0*/  IADD3 R33, PT, PT, R2, R3, R33 ;  /* 0x0000000302217210 */ /* 0x000fe40007ffe021 */
[--C-:B------:R-:W-:Y:S01]  /*1000*/  SHF.L.W.U32.HI R24, R14, 0xd, R14.reuse ;  /* 0x0000000d0e187819 */ /* 0x100fe20000010e0e */
[----:B------:R-:W0:Y:S01]  /*1010*/  LDC.64 R2, c[0x3][0x40] ;  /* 0x00c01000ff027b82 */ /* 0x000e220000000a00 */
[----:B------:R-:W-:Y:S02]  /*1020*/  SHF.R.U32.HI R27, RZ, 0xa, R14 ;  /* 0x0000000aff1b7819 */ /* 0x000fe4000001160e */
[--C-:B------:R-:W-:Y:S02]  /*1030*/  SHF.L.W.U32.HI R32, R23, 0x1e, R23.reuse ;  /* 0x0000001e17207819 */ /* 0x100fe40000010e17 */
[----:B------:R-:W-:Y:S02]  /*1040*/  LOP3.LUT R31, R27, R31, R24, 0x96, !PT ;  /* 0x0000001f1b1f7212 */ /* 0x000fe400078e9618 */
[----:B------:R-:W-:-:S02]  /*1050*/  SHF.L.W.U32.HI R27, R23, 0x13, R23 ;  /* 0x00000013171b7819 */ /* 0x000fc40000010e17 */
[----:B------:R-:W-:Y:S02]  /*1060*/  SHF.L.W.U32.HI R24, R23, 0xa, R23 ;  /* 0x0000000a17187819 */ /* 0x000fe40000010e17 */
[--C-:B------:R-:W-:Y:S02]  /*1070*/  SHF.R.U32.HI R34, RZ, 0x3, R10.reuse ;  /* 0x00000003ff227819 */ /* 0x100fe4000001160a */
[----:B------:R-:W-:Y:S02]  /*1080*/  LOP3.LUT R32, R24, R32, R27, 0x96, !PT ;  /* 0x0000002018207212 */ /* 0x000fe400078e961b */
[C-C-:B------:R-:W-:Y:S02]  /*1090*/  SHF.L.W.U32.HI R24, R10.reuse, 0x19, R10.reuse ;  /* 0x000000190a187819 */ /* 0x140fe40000010e0a */
[----:B------:R-:W-:Y:S02]  /*10a0*/  SHF.L.W.U32.HI R27, R10, 0xe, R10 ;  /* 0x0000000e0a1b7819 */ /* 0x000fe40000010e0a */
[----:B------:R-:W-:-:S02]  /*10b0*/  IADD3 R19, PT, PT, R0, R19, R21 ;  /* 0x0000001300137210 */ /* 0x000fc40007ffe015 */
[----:B------:R-:W-:Y:S01]  /*10c0*/  LOP3.LUT R24, R34, R24, R27, 0x96, !PT ;  /* 0x0000001822187212 */ /* 0x000fe200078e961b */
[----:B------:R-:W-:Y:S01]  /*10d0*/  IMAD.IADD R27, R18, 0x1, R33 ;  /* 0x00000001121b7824 */ /* 0x000fe200078e0221 */
[----:B------:R-:W-:Y:S01]  /*10e0*/  LOP3.LUT R21, R26, R29, R23, 0xe8, !PT ;  /* 0x0000001d1a157212 */ /* 0x000fe200078ee817 */
[----:B------:R-:W-:-:S03]  /*10f0*/  IMAD.IADD R19, R30, 0x1, R19 ;  /* 0x000000011e137824 */ /* 0x000fc600078e0213 */
[----:B------:R-:W-:Y:S02]  /*1100*/  IADD3 R18, PT, PT, R33, R32, R21 ;  /* 0x0000002021127210 */ /* 0x000fe40007ffe015 */
[C-C-:B------:R-:W-:Y:S02]  /*1110*/  SHF.L.W.U32.HI R21, R27.reuse, 0x1a, R27.reuse ;  /* 0x0000001a1b157819 */ /* 0x140fe40000010e1b */
[C-C-:B------:R-:W-:Y:S02]  /*1120*/  SHF.L.W.U32.HI R30, R27.reuse, 0x15, R27.reuse ;  /* 0x000000151b1e7819 */ /* 0x140fe40000010e1b */
[----:B------:R-:W-:Y:S02]  /*1130*/  SHF.L.W.U32.HI R32, R27, 0x7, R27 ;  /* 0x000000071b207819 */ /* 0x000fe40000010e1b */
[----:B0-----:R-:W-:Y:S02]  /*1140*/  IADD3 R20, PT, PT, R20, R2, R19 ;  /* 0x0000000214147210 */ /* 0x001fe40007ffe013 */
[----:B------:R-:W-:-:S02]  /*1150*/  LOP3.LUT R21, R32, R21, R30, 0x96, !PT ;  /* 0x0000001520157212 */ /* 0x000fc400078e961e */
[C-C-:B------:R-:W-:Y:S02]  /*1160*/  SHF.L.W.U32.HI R32, R19.reuse, 0xf, R19.reuse ;  /* 0x0000000f13207819 */ /* 0x140fe40000010e13 */
[--C-:B------:R-:W-:Y:S02]  /*1170*/  SHF.L.W.U32.HI R33, R19, 0xd, R19.reuse ;  /* 0x0000000d13217819 */ /* 0x100fe40000010e13 */
[----:B------:R-:W-:Y:S02]  /*1180*/  SHF.R.U32.HI R30, RZ, 0xa, R19 ;  /* 0x0000000aff1e7819 */ /* 0x000fe40000011613 */
[----:B------:R-:W-:Y:S02]  /*1190*/  LOP3.LUT R2, R25, R27, R22, 0xb8, !PT ;  /* 0x0000001b19027212 */ /* 0x000fe400078eb816 */
[----:B------:R-:W-:Y:S02]  /*11a0*/  LOP3.LUT R32, R30, R32, R33, 0x96, !PT ;  /* 0x000000201e207212 */ /* 0x000fe400078e9621 */
[----:B------:R-:W-:-:S02]  /*11b0*/  IADD3 R2, PT, PT, R21, R20, R2 ;  /* 0x0000001415027210 */ /* 0x000fc40007ffe002 */
[C-C-:B------:R-:W-:Y:S02]  /*11c0*/  SHF.L.W.U32.HI R21, R18.reuse, 0x1e, R18.reuse ;  /* 0x0000001e12157819 */ /* 0x140fe40000010e12 */
[C-C-:B------:R-:W-:Y:S02]  /*11d0*/  SHF.L.W.U32.HI R20, R18.reuse, 0x13, R18.reuse ;  /* 0x0000001312147819 */ /* 0x140fe40000010e12 */
[----:B------:R-:W-:Y:S02]  /*11e0*/  SHF.L.W.U32.HI R30, R18, 0xa, R18 ;  /* 0x0000000a121e7819 */ /* 0x000fe40000010e12 */
[C-C-:B------:R-:W-:Y:S02]  /*11f0*/  SHF.L.W.U32.HI R33, R13.reuse, 0xe, R13.reuse ;  /* 0x0000000e0d217819 */ /* 0x140fe40000010e0d */
[----:B------:R-:W-:Y:S02]  /*1200*/  LOP3.LUT R21, R30, R21, R20, 0x96, !PT ;  /* 0x000000151e157212 */ /* 0x000fe400078e9614 */
[----:B------:R-:W-:-:S02]  /*1210*/  SHF.L.W.U32.HI R30, R13, 0x19, R13 ;  /* 0x000000190d1e7819 */ /* 0x000fc40000010e0d */
[----:B------:R-:W-:Y:S02]  /*1220*/  SHF.R.U32.HI R20, RZ, 0x3, R13 ;  /* 0x00000003ff147819 */ /* 0x000fe4000001160d */
[----:B------:R-:W-:Y:S02]  /*1230*/  IADD3 R16, PT, PT, R5, R28, R16 ;  /* 0x0000001c05107210 */ /* 0x000fe40007ffe010 */
        /* <DEDUP_REMOVED lines=8> */
[----:B------:R-:W-:Y:S02]  /*12c0*/  IADD3 R34, PT, PT, R25, R3, R16 ;  /* 0x0000000319227210 */ /* 0x000fe40007ffe010 */
[----:B------:R-:W-:-:S02]  /*12d0*/  LOP3.LUT R29, R28, R2, R29, 0x96, !PT ;  /* 0x000000021c1d7212 */ /* 0x000fc400078e961d */
[C-C-:B------:R-:W-:Y:S02]  /*12e0*/  SHF.L.W.U32.HI R2, R16.reuse, 0xd, R16.reuse ;  /* 0x0000000d10027819 */ /* 0x140fe40000010e10 */
[--C-:B------:R-:W-:Y:S02]  /*12f0*/  SHF.R.U32.HI R3, RZ, 0xa, R16.reuse ;  /* 0x0000000aff037819 */ /* 0x100fe40000011610 */
[----:B------:R-:W-:-:S04]  /*1300*/  SHF.L.W.U32.HI R25, R16, 0xf, R16 ;  /* 0x0000000f10197819 */ /* 0x000fc80000010e10 */
[----:B------:R-:W-:Y:S02]  /*1310*/  LOP3.LUT R25, R3, R25, R2, 0x96, !PT ;  /* 0x0000001903197212 */ /* 0x000fe400078e9602 */
[----:B------:R-:W0:Y:S01]  /*1320*/  LDC.64 R2, c[0x3][0x48] ;  /* 0x00c01200ff027b82 */ /* 0x000e220000000a00 */
[----:B------:R-:W-:Y:S02]  /*1330*/  LOP3.LUT R28, R22, R20, R27, 0xb8, !PT ;  /* 0x00000014161c7212 */ /* 0x000fe400078eb81b */
[--C-:B------:R-:W-:Y:S02]  /*1340*/  SHF.L.W.U32.HI R31, R21, 0x13, R21.reuse ;  /* 0x00000013151f7819 */ /* 0x100fe40000010e15 */
[----:B------:R-:W-:Y:S02]  /*1350*/  IADD3 R29, PT, PT, R29, R34, R28 ;  /* 0x000000221d1d7210 */ /* 0x000fe40007ffe01c */
[C-C-:B------:R-:W-:Y:S02]  /*1360*/  SHF.L.W.U32.HI R34, R21.reuse, 0x1e, R21.reuse ;  /* 0x0000001e15227819 */ /* 0x140fe40000010e15 */
[----:B------:R-:W-:Y:S01]  /*1370*/  SHF.L.W.U32.HI R28, R21, 0xa, R21 ;  /* 0x0000000a151c7819 */ /* 0x000fe20000010e15 */
[----:B------:R-:W-:Y:S01]  /*1380*/  IMAD.IADD R26, R26, 0x1, R29 ;  /* 0x000000011a1a7824 */ /* 0x000fe200078e021d */
[----:B------:R-:W-:-:S02]  /*1390*/  IADD3 R15, PT, PT, R4, R24, R15 ;  /* 0x00000018040f7210 */ /* 0x000fc40007ffe00f */
[----:B------:R-:W-:Y:S02]  /*13a0*/  LOP3.LUT R34, R28, R34, R31, 0x96, !PT ;  /* 0x000000221c227212 */ /* 0x000fe400078e961f */
[C-C-:B------:R-:W-:Y:S02]  /*13b0*/  SHF.L.W.U32.HI R28, R8.reuse, 0x19, R8.reuse ;  /* 0x00000019081c7819 */ /* 0x140fe40000010e08 */
[--C-:B------:R-:W-:Y:S02]  /*13c0*/  SHF.L.W.U32.HI R31, R8, 0xe, R8.reuse ;  /* 0x0000000e081f7819 */ /* 0x100fe40000010e08 */
[----:B------:R-:W-:Y:S02]  /*13d0*/  SHF.R.U32.HI R33, RZ, 0x3, R8 ;  /* 0x00000003ff217819 */ /* 0x000fe40000011608 */
[----:B------:R-:W-:Y:S01]  /*13e0*/  LOP3.LUT R24, R18, R23, R21, 0xe8, !PT ;  /* 0x0000001712187212 */ /* 0x000fe200078ee815 */
[----:B------:R-:W-:Y:S01]  /*13f0*/  IMAD.IADD R15, R32, 0x1, R15 ;  /* 0x00000001200f7824 */ /* 0x000fe200078e020f */
[----:B------:R-:W-:-:S02]  /*1400*/  LOP3.LUT R28, R33, R28, R31, 0x96, !PT ;  /* 0x0000001c211c7212 */ /* 0x000fc400078e961f */
        /* <DEDUP_REMOVED lines=15> */
[----:B------:R-:W-:Y:S01]  /*1500*/  IADD3 R10, PT, PT, R11, R30, R10 ;  /* 0x0000001e0b0a7210 */ /* 0x000fe20007ffe00a */
[----:B------:R-:W-:Y:S01]  /*1510*/  IMAD.IADD R23, R23, 0x1, R2 ;  /* 0x0000000117177824 */ /* 0x000fe200078e0202 */
[----:B------:R-:W-:Y:S02]  /*1520*/  LOP3.LUT R29, R32, R29, R22, 0x96, !PT ;  /* 0x0000001d201d7212 */ /* 0x000fe400078e9616 */
[----:B------:R-:W-:Y:S01]  /*1530*/  LOP3.LUT R30, R21, R18, R24, 0xe8, !PT ;  /* 0x00000012151e7212 */ /* 0x000fe200078ee818 */
[----:B------:R-:W-:Y:S01]  /*1540*/  IMAD.IADD R10, R25, 0x1, R10 ;  /* 0x00000001190a7824 */ /* 0x000fe200078e020a */
[----:B------:R-:W-:-:S02]  /*1550*/  SHF.L.W.U32.HI R22, R9, 0x19, R9 ;  /* 0x0000001909167819 */ /* 0x000fc40000010e09 */
[----:B------:R-:W-:Y:S02]  /*1560*/  IADD3 R25, PT, PT, R2, R29, R30 ;  /* 0x0000001d02197210 */ /* 0x000fe40007ffe01e */
[--C-:B------:R-:W-:Y:S02]  /*1570*/  SHF.L.W.U32.HI R33, R9, 0xe, R9.reuse ;  /* 0x0000000e09217819 */ /* 0x100fe40000010e09 */
[----:B------:R-:W-:Y:S02]  /*1580*/  SHF.R.U32.HI R32, RZ, 0x3, R9 ;  /* 0x00000003ff207819 */ /* 0x000fe40000011609 */
[C-C-:B------:R-:W-:Y:S02]  /*1590*/  SHF.L.W.U32.HI R2, R23.reuse, 0x1a, R23.reuse ;  /* 0x0000001a17027819 */ /* 0x140fe40000010e17 */
[C-C-:B------:R-:W-:Y:S02]  /*15a0*/  SHF.L.W.U32.HI R29, R23.reuse, 0x15, R23.reuse ;  /* 0x00000015171d7819 */ /* 0x140fe40000010e17 */
[----:B------:R-:W-:-:S02]  /*15b0*/  SHF.L.W.U32.HI R30, R23, 0x7, R23 ;  /* 0x00000007171e7819 */ /* 0x000fc40000010e17 */
[----:B------:R-:W-:Y:S02]  /*15c0*/  LOP3.LUT R22, R32, R22, R33, 0x96, !PT ;  /* 0x0000001620167212 */ /* 0x000fe400078e9621 */
[----:B------:R-:W-:Y:S02]  /*15d0*/  IADD3 R3, PT, PT, R27, R3, R10 ;  /* 0x000000031b037210 */ /* 0x000fe40007ffe00a */
[----:B------:R-:W-:Y:S02]  /*15e0*/  LOP3.LUT R2, R30, R2, R29, 0x96, !PT ;  /* 0x000000021e027212 */ /* 0x000fe400078e961d */
[----:B------:R-:W-:Y:S02]  /*15f0*/  LOP3.LUT R33, R20, R23, R26, 0xb8, !PT ;  /* 0x0000001714217212 */ /* 0x000fe400078eb81a */
[C-C-:B------:R-:W-:Y:S02]  /*1600*/  SHF.L.W.U32.HI R32, R10.reuse, 0xf, R10.reuse ;  /* 0x0000000f0a207819 */ /* 0x140fe40000010e0a */
[----:B------:R-:W-:-:S02]  /*1610*/  SHF.L.W.U32.HI R27, R10, 0xd, R10 ;  /* 0x0000000d0a1b7819 */ /* 0x000fc40000010e0a */
[----:B------:R-:W-:Y:S02]  /*1620*/  SHF.R.U32.HI R29, RZ, 0xa, R10 ;  /* 0x0000000aff1d7819 */ /* 0x000fe4000001160a */
[----:B------:R-:W-:Y:S02]  /*1630*/  IADD3 R33, PT, PT, R2, R3, R33 ;  /* 0x0000000302217210 */ /* 0x000fe40007ffe021 */
[----:B------:R-:W0:Y:S01]  /*1640*/  LDC.64 R2, c[0x3][0x50] ;  /* 0x00c01400ff027b82 */ /* 0x000e220000000a00 */
[----:B------:R-:W-:Y:S02]  /*1650*/  LOP3.LUT R32, R29, R32, R27, 0x96, !PT ;  /* 0x000000201d207212 */ /* 0x000fe400078e961b */
[C-C-:B------:R-:W-:Y:S02]  /*1660*/  SHF.L.W.U32.HI R30, R25.reuse, 0x1e, R25.reuse ;  /* 0x0000001e191e7819 */ /* 0x140fe40000010e19 */
[C-C-:B------:R-:W-:Y:S02]  /*1670*/  SHF.L.W.U32.HI R27, R25.reuse, 0x13, R25.reuse ;  /* 0x00000013191b7819 */ /* 0x140fe40000010e19 */
[----:B------:R-:W-:-:S02]  /*1680*/  SHF.L.W.U32.HI R29, R25, 0xa, R25 ;  /* 0x0000000a191d7819 */ /* 0x000fc40000010e19 */
[C-C-:B------:R-:W-:Y:S02]  /*1690*/  SHF.L.W.U32.HI R34, R6.reuse, 0xe, R6.reuse ;  /* 0x0000000e06227819 */ /* 0x140fe40000010e06 */
[----:B------:R-:W-:Y:S02]  /*16a0*/  LOP3.LUT R30, R29, R30, R27, 0x96, !PT ;  /* 0x0000001e1d1e7212 */ /* 0x000fe400078e961b */
[--C-:B------:R-:W-:Y:S02]  /*16b0*/  SHF.L.W.U32.HI R29, R6, 0x19, R6.reuse ;  /* 0x00000019061d7819 */ /* 0x100fe40000010e06 */
[----:B------:R-:W-:-:S04]  /*16c0*/  SHF.R.U32.HI R27, RZ, 0x3, R6 ;  /* 0x00000003ff1b7819 */ /* 0x000fc80000011606 */
[----:B------:R-:W-:Y:S01]  /*16d0*/  LOP3.LUT R29, R27, R29, R34, 0x96, !PT ;  /* 0x0000001d1b1d7212 */ /* 0x000fe200078e9622 */
[----:B------:R-:W-:Y:S01]  /*16e0*/  IMAD.IADD R27, R18, 0x1, R33 ;  /* 0x00000001121b7824 */ /* 0x000fe200078e0221 */
[----:B------:R-:W-:Y:S02]  /*16f0*/  IADD3 R34, PT, PT, R12, R28, R13 ;  /* 0x0000001c0c227210 */ /* 0x000fe40007ffe00d */
[----:B------:R-:W-:-:S03]  /*1700*/  LOP3.LUT R28, R24, R21, R25, 0xe8, !PT ;  /* 0x00000015181c7212 */ /* 0x000fc600078ee819 */
[----:B------:R-:W-:Y:S01]  /*1710*/  IMAD.IADD R13, R31, 0x1, R34 ;  /* 0x000000011f0d7824 */ /* 0x000fe200078e0222 */
        /* <DEDUP_REMOVED lines=18> */
[----:B------:R-:W-:-:S04]  /*1840*/  SHF.R.U32.HI R2, RZ, 0x3, R7 ;  /* 0x00000003ff027819 */ /* 0x000fc80000011607 */
[----:B------:R-:W-:Y:S02]  /*1850*/  LOP3.LUT R28, R2, R28, R33, 0x96, !PT ;  /* 0x0000001c021c7212 */ /* 0x000fe400078e9621 */
[----:B------:R-:W-:Y:S01]  /*1860*/  IADD3 R33, PT, PT, R17, R22, R8 ;  /* 0x0000001611217210 */ /* 0x000fe20007ffe008 */
[----:B------:R-:W-:Y:S01]  /*1870*/  IMAD.IADD R22, R21, 0x1, R20 ;  /* 0x0000000115167824 */ /* 0x000fe200078e0214 */
[----:B------:R-:W-:-:S03]  /*1880*/  LOP3.LUT R2, R25, R24, R18, 0xe8, !PT ;  /* 0x0000001819027212 */ /* 0x000fc600078ee812 */
[----:B------:R-:W-:Y:S01]  /*1890*/  IMAD.IADD R8, R32, 0x1, R33 ;  /* 0x0000000120087824 */ /* 0x000fe200078e0221 */
        /* <DEDUP_REMOVED lines=12> */
[C---:B------:R-:W-:Y:S02]  /*1960*/  SHF.L.W.U32.HI R33, R20.reuse, 0x13, R20 ;  /* 0x0000001314217819 */ /* 0x040fe40000010e14 */
[----:B------:R-:W-:Y:S02]  /*1970*/  IADD3 R21, PT, PT, R21, R26, R32 ;  /* 0x0000001a15157210 */ /* 0x000fe40007ffe020 */
[C-C-:B------:R-:W-:Y:S02]  /*1980*/  SHF.L.W.U32.HI R32, R20.reuse, 0x1e, R20.reuse ;  /* 0x0000001e14207819 */ /* 0x140fe40000010e14 */
[----:B------:R-:W-:Y:S01]  /*1990*/  SHF.L.W.U32.HI R26, R20, 0xa, R20 ;  /* 0x0000000a141a7819 */ /* 0x000fe20000010e14 */
[----:B------:R-:W-:Y:S01]  /*19a0*/  IMAD.IADD R24, R24, 0x1, R21 ;  /* 0x0000000118187824 */ /* 0x000fe200078e0215 */
[----:B------:R-:W-:-:S02]  /*19b0*/  IADD3 R9, PT, PT, R14, R29, R9 ;  /* 0x0000001d0e097210 */ /* 0x000fc40007ffe009 */
[----:B------:R-:W-:Y:S02]  /*19c0*/  LOP3.LUT R32, R26, R32, R33, 0x96, !PT ;  /* 0x000000201a207212 */ /* 0x000fe400078e9621 */
[----:B------:R-:W-:Y:S01]  /*19d0*/  LOP3.LUT R29, R18, R25, R20, 0xe8, !PT ;  /* 0x00000019121d7212 */ /* 0x000fe200078ee814 */
[----:B------:R-:W-:Y:S01]  /*19e0*/  IMAD.IADD R9, R30, 0x1, R9 ;  /* 0x000000011e097824 */ /* 0x000fe200078e0209 */
[C-C-:B------:R-:W-:Y:S02]  /*19f0*/  SHF.L.W.U32.HI R26, R0.reuse, 0x19, R0.reuse ;  /* 0x00000019001a7819 */ /* 0x140fe40000010e00 */
[----:B------:R-:W-:Y:S02]  /*1a00*/  IADD3 R21, PT, PT, R21, R32, R29 ;  /* 0x0000002015157210 */ /* 0x000fe40007ffe01d */
[--C-:B------:R-:W-:Y:S02]  /*1a10*/  SHF.L.W.U32.HI R33, R0, 0xe, R0.reuse ;  /* 0x0000000e00217819 */ /* 0x100fe40000010e00 */
[----:B------:R-:W-:-:S02]  /*1a20*/  SHF.R.U32.HI R34, RZ, 0x3, R0 ;  /* 0x00000003ff227819 */ /* 0x000fc40000011600 */
[C-C-:B------:R-:W-:Y:S02]  /*1a30*/  SHF.L.W.U32.HI R29, R24.reuse, 0x1a, R24.reuse ;  /* 0x0000001a181d7819 */ /* 0x140fe40000010e18 */
[C-C-:B------:R-:W-:Y:S02]  /*1a40*/  SHF.L.W.U32.HI R30, R24.reuse, 0x15, R24.reuse ;  /* 0x00000015181e7819 */ /* 0x140fe40000010e18 */
[----:B------:R-:W-:Y:S02]  /*1a50*/  SHF.L.W.U32.HI R32, R24, 0x7, R24 ;  /* 0x0000000718207819 */ /* 0x000fe40000010e18 */
[----:B------:R-:W-:Y:S02]  /*1a60*/  LOP3.LUT R26, R34, R26, R33, 0x96, !PT ;  /* 0x0000001a221a7212 */ /* 0x000fe400078e9621 */
[----:B------:R-:W-:Y:S02]  /*1a70*/  LOP3.LUT R29, R32, R29, R30, 0x96, !PT ;  /* 0x0000001d201d7212 */ /* 0x000fe400078e961e */
[----:B0-----:R-:W-:-:S02]  /*1a80*/  IADD3 R23, PT, PT, R23, R2, R9 ;  /* 0x0000000217177210 */ /* 0x001fc40007ffe009 */
        /* <DEDUP_REMOVED lines=8> */
[--C-:B------:R-:W-:Y:S01]  /*1b10*/  SHF.L.W.U32.HI R29, R21, 0xa, R21.reuse ;  /* 0x0000000a151d7819 */ /* 0x100fe20000010e15 */
[----:B------:R-:W-:Y:S01]  /*1b20*/  IMAD.IADD R25, R25, 0x1, R2 ;  /* 0x0000000119197824 */ /* 0x000fe200078e0202 */
[----:B------:R-:W-:Y:S02]  /*1b30*/  IADD3 R6, PT, PT, R19, R28, R6 ;  /* 0x0000001c13067210 */ /* 0x000fe40007ffe006 */
        /* <DEDUP_REMOVED lines=14> */
[----:B------:R-:W-:Y:S02]  /*1c20*/  SHF.L.W.U32.HI R32, R23, 0x1e, R23 ;  /* 0x0000001e17207819 */ /* 0x000fe40000010e17 */
[----:B------:R-:W-:-:S02]  /*1c30*/  IADD3 R33, PT, PT, R2, R3, R33 ;  /* 0x0000000302217210 */ /* 0x000fc40007ffe021 */
[C-C-:B------:R-:W-:Y:S01]  /*1c40*/  SHF.L.W.U32.HI R27, R23.reuse, 0x13, R23.reuse ;  /* 0x00000013171b7819 */ /* 0x140fe20000010e17 */
[----:B------:R-:W0:Y:S01]  /*1c50*/  LDC.64 R2, c[0x3][0x60] ;  /* 0x00c01800ff027b82 */ /* 0x000e220000000a00 */
[----:B------:R-:W-:Y:S02]  /*1c60*/  SHF.L.W.U32.HI R28, R23, 0xa, R23 ;  /* 0x0000000a171c7819 */ /* 0x000fe40000010e17 */
[--C-:B------:R-:W-:Y:S02]  /*1c70*/  SHF.L.W.U32.HI R31, R6, 0xf, R6.reuse ;  /* 0x0000000f061f7819 */ /* 0x100fe40000010e06 */
[----:B------:R-:W-:Y:S02]  /*1c80*/  LOP3.LUT R32, R28, R32, R27, 0x96, !PT ;  /* 0x000000201c207212 */ /* 0x000fe400078e961b */
[--C-:B------:R-:W-:Y:S02]  /*1c90*/  SHF.L.W.U32.HI R28, R6, 0xd, R6.reuse ;  /* 0x0000000d061c7819 */ /* 0x100fe40000010e06 */
[----:B------:R-:W-:-:S02]  /*1ca0*/  SHF.R.U32.HI R27, RZ, 0xa, R6 ;  /* 0x0000000aff1b7819 */ /* 0x000fc40000011606 */
[----:B------:R-:W-:Y:S02]  /*1cb0*/  SHF.R.U32.HI R34, RZ, 0x3, R4 ;  /* 0x00000003ff227819 */ /* 0x000fe40000011604 */
[----:B------:R-:W-:Y:S02]  /*1cc0*/  LOP3.LUT R31, R27, R31, R28, 0x96, !PT ;  /* 0x0000001f1b1f7212 */ /* 0x000fe400078e961c */
[C-C-:B------:R-:W-:Y:S02]  /*1cd0*/  SHF.L.W.U32.HI R28, R4.reuse, 0x19, R4.reuse ;  /* 0x00000019041c7819 */ /* 0x140fe40000010e04 */
[----:B------:R-:W-:Y:S02]  /*1ce0*/  SHF.L.W.U32.HI R27, R4, 0xe, R4 ;  /* 0x0000000e041b7819 */ /* 0x000fe40000010e04 */
        /* <DEDUP_REMOVED lines=20> */
[C---:B------:R-:W-:Y:S02]  /*1e30*/  SHF.L.W.U32.HI R30, R11.reuse, 0x19, R11 ;  /* 0x000000190b1e7819 */ /* 0x040fe40000010e0b */
[----:B------:R-:W-:Y:S02]  /*1e40*/  LOP3.LUT R22, R2, R22, R35, 0x96, !PT ;  /* 0x0000001602167212 */ /* 0x000fe400078e9623 */
[----:B------:R-:W-:-:S02]  /*1e50*/  SHF.L.W.U32.HI R35, R11, 0xe, R11 ;  /* 0x0000000e0b237819 */ /* 0x000fc40000010e0b */
[----:B------:R-:W-:Y:S01]  /*1e60*/  SHF.R.U32.HI R2, RZ, 0x3, R11 ;  /* 0x00000003ff027819 */ /* 0x000fe2000001160b */
[----:B------:R-:W-:Y:S01]  /*1e70*/  IMAD.IADD R20, R20, 0x1, R33 ;  /* 0x0000000114147824 */ /* 0x000fe200078e0221 */
[----:B------:R-:W-:Y:S02]  /*1e80*/  IADD3 R0, PT, PT, R15, R29, R0 ;  /* 0x0000001d0f007210 */ /* 0x000fe40007ffe000 */
[----:B------:R-:W-:Y:S02]  /*1e90*/  LOP3.LUT R30, R2, R30, R35, 0x96, !PT ;  /* 0x0000001e021e7212 */ /* 0x000fe400078e9623 */
[----:B------:R-:W-:Y:S01]  /*1ea0*/  LOP3.LUT R2, R23, R21, R18, 0xe8, !PT ;  /* 0x0000001517027212 */ /* 0x000fe200078ee812 */
[----:B------:R-:W-:Y:S01]  /*1eb0*/  IMAD.IADD R0, R31, 0x1, R0 ;  /* 0x000000011f007824 */ /* 0x000fe200078e0200 */
[----:B------:R-:W-:Y:S02]  /*1ec0*/  SHF.L.W.U32.HI R29, R20, 0x15, R20 ;  /* 0x00000015141d7819 */ /* 0x000fe40000010e14 */
[----:B------:R-:W-:-:S02]  /*1ed0*/  IADD3 R22, PT, PT, R33, R22, R2 ;  /* 0x0000001621167210 */ /* 0x000fc40007ffe002 */
[C-C-:B------:R-:W-:Y:S02]  /*1ee0*/  SHF.L.W.U32.HI R2, R20.reuse, 0x1a, R20.reuse ;  /* 0x0000001a14027819 */ /* 0x140fe40000010e14 */
[----:B------:R-:W-:Y:S02]  /*1ef0*/  SHF.L.W.U32.HI R26, R20, 0x7, R20 ;  /* 0x00000007141a7819 */ /* 0x000fe40000010e14 */
[----:B------:R-:W-:Y:S02]  /*1f00*/  IADD3 R3, PT, PT, R24, R3, R0 ;  /* 0x0000000318037210 */ /* 0x000fe40007ffe000 */
[----:B------:R-:W-:Y:S02]  /*1f10*/  LOP3.LUT R2, R26, R2, R29, 0x96, !PT ;  /* 0x000000021a027212 */ /* 0x000fe400078e961d */
[----:B------:R-:W-:Y:S02]  /*1f20*/  LOP3.LUT R34, R25, R20, R27, 0xb8, !PT ;  /* 0x0000001419227212 */ /* 0x000fe400078eb81b */
[----:B------:R-:W-:-:S02]  /*1f30*/  SHF.L.W.U32.HI R29, R22, 0x1e, R22 ;  /* 0x0000001e161d7819 */ /* 0x000fc40000010e16 */
[----:B------:R-:W-:Y:S02]  /*1f40*/  IADD3 R34, PT, PT, R2, R3, R34 ;  /* 0x0000000302227210 */ /* 0x000fe40007ffe022 */
[C-C-:B------:R-:W-:Y:S01]  /*1f50*/  SHF.L.W.U32.HI R24, R22.reuse, 0x13, R22.reuse ;  /* 0x0000001316187819 */ /* 0x140fe20000010e16 */
[----:B------:R-:W0:Y:S01]  /*1f60*/  LDC.64 R2, c[0x3][0x68] ;  /* 0x00c01a00ff027b82 */ /* 0x000e220000000a00 */
[----:B------:R-:W-:Y:S02]  /*1f70*/  SHF.L.W.U32.HI R26, R22, 0xa, R22 ;  /* 0x0000000a161a7819 */ /* 0x000fe40000010e16 */
[----:B------:R-:W-:Y:S02]  /*1f80*/  SHF.L.W.U32.HI R31, R0, 0xf, R0 ;  /* 0x0000000f001f7819 */ /* 0x000fe40000010e00 */
[----:B------:R-:W-:Y:S02]  /*1f90*/  LOP3.LUT R29, R26, R29, R24, 0x96, !PT ;  /* 0x0000001d1a1d7212 */ /* 0x000fe400078e9618 */
[----:B------:R-:W-:-:S02]  /*1fa0*/  SHF.L.W.U32.HI R24, R0, 0xd, R0 ;  /* 0x0000000d00187819 */ /* 0x000fc40000010e00 */
[----:B------:R-:W-:Y:S02]  /*1fb0*/  SHF.R.U32.HI R26, RZ, 0xa, R0 ;  /* 0x0000000aff1a7819 */ /* 0x000fe40000011600 */
[----:B------:R-:W-:Y:S02]  /*1fc0*/  SHF.L.W.U32.HI R33, R12, 0xe, R12 ;  /* 0x0000000e0c217819 */ /* 0x000fe40000010e0c */
[----:B------:R-:W-:Y:S02]  /*1fd0*/  LOP3.LUT R31, R26, R31, R24, 0x96, !PT ;  /* 0x0000001f1a1f7212 */ /* 0x000fe400078e9618 */
[--C-:B------:R-:W-:Y:S02]  /*1fe0*/  SHF.L.W.U32.HI R26, R12, 0x19, R12.reuse ;  /* 0x000000190c1a7819 */ /* 0x100fe40000010e0c */
[----:B------:R-:W-:Y:S02]  /*1ff0*/  SHF.R.U32.HI R24, RZ, 0x3, R12 ;  /* 0x00000003ff187819 */ /* 0x000fe4000001160c */
        /* <DEDUP_REMOVED lines=20> */
[--C-:B------:R-:W-:Y:S02]  /*2140*/  SHF.R.U32.HI R33, RZ, 0x3, R17.reuse ;  /* 0x00000003ff217819 */ /* 0x100fe40000011611 */
[----:B------:R-:W-:Y:S02]  /*2150*/  LOP3.LUT R25, R29, R25, R28, 0x96, !PT ;  /* 0x000000191d197212 */ /* 0x000fe400078e961c */
[----:B------:R-:W-:-:S02]  /*2160*/  SHF.L.W.U32.HI R29, R17, 0x19, R17 ;  /* 0x00000019111d7819 */ /* 0x000fc40000010e11 */
[----:B------:R-:W-:Y:S01]  /*2170*/  SHF.L.W.U32.HI R28, R17, 0xe, R17 ;  /* 0x0000000e111c7819 */ /* 0x000fe20000010e11 */
        /* <DEDUP_REMOVED lines=17> */
[--C-:B------:R-:W-:Y:S02]  /*2290*/  SHF.L.W.U32.HI R31, R4, 0xf, R4.reuse ;  /* 0x0000000f041f7819 */ /* 0x100fe40000010e04 */
[----:B------:R-:W-:Y:S02]  /*22a0*/  LOP3.LUT R30, R28, R30, R27, 0x96, !PT ;  /* 0x0000001e1c1e7212 */ /* 0x000fe400078e961b */
[----:B------:R-:W-:-:S02]  /*22b0*/  SHF.L.W.U32.HI R28, R4, 0xd, R4 ;  /* 0x0000000d041c7819 */ /* 0x000fc40000010e04 */
[----:B------:R-:W-:Y:S02]  /*22c0*/  SHF.R.U32.HI R27, RZ, 0xa, R4 ;  /* 0x0000000aff1b7819 */ /* 0x000fe40000011604 */
[----:B------:R-:W-:Y:S02]  /*22d0*/  SHF.R.U32.HI R34, RZ, 0x3, R14 ;  /* 0x00000003ff227819 */ /* 0x000fe4000001160e */
        /* <DEDUP_REMOVED lines=170> */
[--C-:B------:R-:W-:Y:S02]  /*2d80*/  SHF.L.W.U32.HI R29, R9, 0x19, R9.reuse ;  /* 0x00000019091d7819 */ /* 0x100fe40000010e09 */
        /* <DEDUP_REMOVED lines=14> */
[----:B------:R-:W-:Y:S02]  /*2e70*/  LOP3.LUT R33, R20, R25, R24, 0xb8, !PT ;  /* 0x0000001914217212 */ /* 0x000fe400078eb818 */
[C---:B------:R-:W-:Y:S02]  /*2e80*/  SHF.L.W.U32.HI R30, R23.reuse, 0x1e, R23 ;  /* 0x0000001e171e7819 */ /* 0x040fe40000010e17 */
[----:B------:R-:W-:Y:S02]  /*2e90*/  IADD3 R33, PT, PT, R2, R3, R33 ;  /* 0x0000000302217210 */ /* 0x000fe40007ffe021 */
[C-C-:B------:R-:W-:Y:S01]  /*2ea0*/  SHF.L.W.U32.HI R27, R23.reuse, 0x13, R23.reuse ;  /* 0x00000013171b7819 */ /* 0x140fe20000010e17 */
[----:B------:R-:W0:Y:S01]  /*2eb0*/  LDC.64 R2, c[0x3][0x90] ;  /* 0x00c02400ff027b82 */ /* 0x000e220000000a00 */
[----:B------:R-:W-:Y:S02]  /*2ec0*/  SHF.L.W.U32.HI R28, R23, 0xa, R23 ;  /* 0x0000000a171c7819 */ /* 0x000fe40000010e17 */
[----:B------:R-:W-:-:S02]  /*2ed0*/  SHF.L.W.U32.HI R31, R10, 0xf, R10 ;  /* 0x0000000f0a1f7819 */ /* 0x000fc40000010e0a */
[----:B------:R-:W-:Y:S02]  /*2ee0*/  LOP3.LUT R30, R28, R30, R27, 0x96, !PT ;  /* 0x0000001e1c1e7212 */ /* 0x000fe400078e961b */
[--C-:B------:R-:W-:Y:S02]  /*2ef0*/  SHF.L.W.U32.HI R28, R10, 0xd, R10.reuse ;  /* 0x0000000d0a1c7819 */ /* 0x100fe40000010e0a */
[----:B------:R-:W-:Y:S02]  /*2f00*/  SHF.R.U32.HI R27, RZ, 0xa, R10 ;  /* 0x0000000aff1b7819 */ /* 0x000fe4000001160a */
[----:B------:R-:W-:Y:S02]  /*2f10*/  SHF.R.U32.HI R34, RZ, 0x3, R6 ;  /* 0x00000003ff227819 */ /* 0x000fe40000011606 */
[----:B------:R-:W-:Y:S02]  /*2f20*/  LOP3.LUT R31, R27, R31, R28, 0x96, !PT ;  /* 0x0000001f1b1f7212 */ /* 0x000fe400078e961c */
[----:B------:R-:W-:-:S02]  /*2f30*/  SHF.L.W.U32.HI R28, R6, 0x19, R6 ;  /* 0x00000019061c7819 */ /* 0x000fc40000010e06 */
        /* <DEDUP_REMOVED lines=171> */
[----:B------:R-:W-:Y:S02]  /*39f0*/  SHF.L.W.U32.HI R28, R17, 0xe, R17 ;  /* 0x0000000e111c7819 */ /* 0x000fe40000010e11 */
[----:B------:R-:W-:Y:S01]  /*3a00*/  IADD3 R35, PT, PT, R13, R30, R4 ;  /* 0x0000001e0d237210 */ /* 0x000fe20007ffe004 */
[----:B------:R-:W-:Y:S01]  /*3a10*/  IMAD.IADD R23, R23, 0x1, R2 ;  /* 0x0000000117177824 */ /* 0x000fe200078e0202 */
[----:B------:R-:W-:Y:S02]  /*3a20*/  LOP3.LUT R31, R32, R31, R28, 0x96, !PT ;  /* 0x0000001f201f7212 */ /* 0x000fe400078e961c */
        /* <DEDUP_REMOVED lines=9> */
[C-C-:B------:R-:W-:Y:S02]  /*3ac0*/  SHF.L.W.U32.HI R32, R24.reuse, 0x1e, R24.reuse ;  /* 0x0000001e18207819 */ /* 0x140fe40000010e18 */
[C-C-:B------:R-:W-:Y:S02]  /*3ad0*/  SHF.L.W.U32.HI R27, R24.reuse, 0x13, R24.reuse ;  /* 0x00000013181b7819 */ /* 0x140fe40000010e18 */
[----:B------:R-:W-:Y:S02]  /*3ae0*/  SHF.L.W.U32.HI R28, R24, 0xa, R24 ;  /* 0x0000000a181c7819 */ /* 0x000fe40000010e18 */
[----:B------:R-:W-:Y:S02]  /*3af0*/  IADD3 R33, PT, PT, R33, R3, R2 ;  /* 0x0000000321217210 */ /* 0x000fe40007ffe002 */
[----:B------:R-:W0:Y:S01]  /*3b00*/  LDC.64 R2, c[0x3][0xb0] ;  /* 0x00c02c00ff027b82 */ /* 0x000e220000000a00 */
[----:B------:R-:W-:-:S02]  /*3b10*/  LOP3.LUT R32, R28, R32, R27, 0x96, !PT ;  /* 0x000000201c207212 */ /* 0x000fc400078e961b */
[C-C-:B------:R-:W-:Y:S02]  /*3b20*/  SHF.L.W.U32.HI R30, R4.reuse, 0xf, R4.reuse ;  /* 0x0000000f041e7819 */ /* 0x140fe40000010e04 */
[--C-:B------:R-:W-:Y:S02]  /*3b30*/  SHF.L.W.U32.HI R27, R4, 0xd, R4.reuse ;  /* 0x0000000d041b7819 */ /* 0x100fe40000010e04 */
[----:B------:R-:W-:Y:S02]  /*3b40*/  SHF.R.U32.HI R28, RZ, 0xa, R4 ;  /* 0x0000000aff1c7819 */ /* 0x000fe40000011604 */
[--C-:B------:R-:W-:Y:S02]  /*3b50*/  SHF.R.U32.HI R34, RZ, 0x3, R14.reuse ;  /* 0x00000003ff227819 */ /* 0x100fe4000001160e */
[----:B------:R-:W-:Y:S02]  /*3b60*/  LOP3.LUT R30, R28, R30, R27, 0x96, !PT ;  /* 0x0000001e1c1e7212 */ /* 0x000fe400078e961b */
[----:B------:R-:W-:-:S02]  /*3b70*/  SHF.L.W.U32.HI R28, R14, 0x19, R14 ;  /* 0x000000190e1c7819 */ /* 0x000fc40000010e0e */
[----:B------:R-:W-:-:S04]  /*3b80*/  SHF.L.W.U32.HI R27, R14, 0xe, R14 ;  /* 0x0000000e0e1b7819 */ /* 0x000fc80000010e0e */
        /* <DEDUP_REMOVED lines=20> */
[----:B------:R-:W-:Y:S02]  /*3cd0*/  SHF.R.U32.HI R20, RZ, 0x3, R19 ;  /* 0x00000003ff147819 */ /* 0x000fe40000011613 */
        /* <DEDUP_REMOVED lines=20> */
[--C-:B------:R-:W-:Y:S02]  /*3e20*/  SHF.R.U32.HI R26, RZ, 0xa, R12.reuse ;  /* 0x0000000aff1a7819 */ /* 0x100fe4000001160c */
[----:B------:R-:W-:Y:S02]  /*3e30*/  LOP3.LUT R30, R20, R30, R31, 0x96, !PT ;  /* 0x0000001e141e7212 */ /* 0x000fe400078e961f */
[----:B------:R-:W-:-:S02]  /*3e40*/  SHF.L.W.U32.HI R31, R12, 0xf, R12 ;  /* 0x0000000f0c1f7819 */ /* 0x000fc40000010e0c */
[----:B------:R-:W-:Y:S02]  /*3e50*/  SHF.L.W.U32.HI R20, R12, 0xd, R12 ;  /* 0x0000000d0c147819 */ /* 0x000fe40000010e0c */
        /* <DEDUP_REMOVED lines=40> */
[--C-:B------:R-:W-:Y:S02]  /*40e0*/  SHF.L.W.U32.HI R27, R24, 0x1e, R24.reuse ;  /* 0x0000001e181b7819 */ /* 0x100fe40000010e18 */
        /* <DEDUP_REMOVED lines=12> */
[----:B------:R-:W-:Y:S01]  /*41b0*/  IADD3 R19, PT, PT, R0, R26, R19 ;  /* 0x0000001a00137210 */ /* 0x000fe20007ffe013 */
[----:B------:R-:W-:Y:S01]  /*41c0*/  IMAD.IADD R26, R25, 0x1, R34 ;  /* 0x00000001191a7824 */ /* 0x000fe200078e0222 */
[----:B------:R-:W-:Y:S02]  /*41d0*/  LOP3.LUT R28, R33, R28, R29, 0x96, !PT ;  /* 0x0000001c211c7212 */ /* 0x000fe400078e961d */
[----:B------:R-:W-:Y:S01]  /*41e0*/  LOP3.LUT R29, R21, R18, R24, 0xe8, !PT ;  /* 0x00000012151d7212 */ /* 0x000fe200078ee818 */
[----:B------:R-:W-:Y:S01]  /*41f0*/  IMAD.IADD R19, R32, 0x1, R19 ;  /* 0x0000000120137824 */ /* 0x000fe200078e0213 */
[----:B------:R-:W-:Y:S02]  /*4200*/  SHF.L.W.U32.HI R32, R26, 0x15, R26 ;  /* 0x000000151a207819 */ /* 0x000fe40000010e1a */
[----:B------:R-:W-:-:S02]  /*4210*/  IADD3 R25, PT, PT, R34, R27, R29 ;  /* 0x0000001b22197210 */ /* 0x000fc40007ffe01d */
[C-C-:B------:R-:W-:Y:S02]  /*4220*/  SHF.L.W.U32.HI R27, R26.reuse, 0x1a, R26.reuse ;  /* 0x0000001a1a1b7819 */ /* 0x140fe40000010e1a */
[----:B------:R-:W-:Y:S02]  /*4230*/  SHF.L.W.U32.HI R29, R26, 0x7, R26 ;  /* 0x000000071a1d7819 */ /* 0x000fe40000010e1a */
[--C-:B0-----:R-:W-:Y:S02]  /*4240*/  IADD3 R33, PT, PT, R22, R2, R19.reuse ;  /* 0x0000000216217210 */ /* 0x101fe40007ffe013 */
[----:B------:R-:W-:Y:S02]  /*4250*/  LOP3.LUT R27, R29, R27, R32, 0x96, !PT ;  /* 0x0000001b1d1b7212 */ /* 0x000fe400078e9620 */
[C-C-:B------:R-:W-:Y:S02]  /*4260*/  SHF.L.W.U32.HI R32, R19.reuse, 0xf, R19.reuse ;  /* 0x0000000f13207819 */ /* 0x140fe40000010e13 */
[----:B------:R-:W-:-:S02]  /*4270*/  SHF.L.W.U32.HI R29, R19, 0xd, R19 ;  /* 0x0000000d131d7819 */ /* 0x000fc40000010e13 */
[----:B------:R-:W-:Y:S02]  /*4280*/  SHF.R.U32.HI R22, RZ, 0xa, R19 ;  /* 0x0000000aff167819 */ /* 0x000fe40000011613 */
[----:B------:R-:W-:Y:S02]  /*4290*/  LOP3.LUT R2, R20, R26, R23, 0xb8, !PT ;  /* 0x0000001a14027212 */ /* 0x000fe400078eb817 */
[----:B------:R-:W-:Y:S02]  /*42a0*/  LOP3.LUT R32, R22, R32, R29, 0x96, !PT ;  /* 0x0000002016207212 */ /* 0x000fe400078e961d */
[----:B------:R-:W-:Y:S02]  /*42b0*/  IADD3 R33, PT, PT, R27, R33, R2 ;  /* 0x000000211b217210 */ /* 0x000fe40007ffe002 */
[C-C-:B------:R-:W-:Y:S02]  /*42c0*/  SHF.L.W.U32.HI R2, R25.reuse, 0x1e, R25.reuse ;  /* 0x0000001e19027819 */ /* 0x140fe40000010e19 */
[----:B------:R-:W-:-:S02]  /*42d0*/  SHF.L.W.U32.HI R27, R25, 0x13, R25 ;  /* 0x00000013191b7819 */ /* 0x000fc40000010e19 */
[----:B------:R-:W-:Y:S02]  /*42e0*/  SHF.L.W.U32.HI R22, R25, 0xa, R25 ;  /* 0x0000000a19167819 */ /* 0x000fe40000010e19 */
[C---:B------:R-:W-:Y:S02]  /*42f0*/  SHF.L.W.U32.HI R29, R13.reuse, 0x19, R13 ;  /* 0x000000190d1d7819 */ /* 0x040fe40000010e0d */
        /* <DEDUP_REMOVED lines=15> */
[----:B------:R-:W-:Y:S02]  /*43f0*/  SHF.L.W.U32.HI R31, R18, 0x1e, R18 ;  /* 0x0000001e121f7819 */ /* 0x000fe40000010e12 */
        /* <DEDUP_REMOVED lines=81> */
[----:B------:R-:W-:Y:S02]  /*4910*/  SHF.L.W.U32.HI R32, R7, 0xe, R7 ;  /* 0x0000000e07207819 */ /* 0x000fe40000010e07 */
        /* <DEDUP_REMOVED lines=10> */
[----:B------:R-:W-:Y:S02]  /*49c0*/  LOP3.LUT R8, R24, R21, R25, 0xe8, !PT ;  /* 0x0000001518087212 */ /* 0x000fe400078ee819 */
[----:B------:R-:W-:Y:S02]  /*49d0*/  IADD3 R30, PT, PT, R14, R30, R9 ;  /* 0x0000001e0e1e7210 */ /* 0x000fe40007ffe009 */
[----:B------:R-:W-:Y:S02]  /*49e0*/  IADD3 R18, PT, PT, R33, R2, R8 ;  /* 0x0000000221127210 */ /* 0x000fe40007ffe008 */
[C-C-:B------:R-:W-:Y:S02]  /*49f0*/  SHF.L.W.U32.HI R9, R27.reuse, 0x1a, R27.reuse ;  /* 0x0000001a1b097819 */ /* 0x140fe40000010e1b */
[----:B------:R-:W-:-:S02]  /*4a00*/  SHF.L.W.U32.HI R2, R27, 0x15, R27 ;  /* 0x000000151b027819 */ /* 0x000fc40000010e1b */
[----:B------:R-:W-:Y:S01]  /*4a10*/  SHF.L.W.U32.HI R28, R27, 0x7, R27 ;  /* 0x000000071b1c7819 */ /* 0x000fe20000010e1b */
[----:B------:R-:W-:Y:S01]  /*4a20*/  IMAD.IADD R8, R26, 0x1, R35 ;  /* 0x000000011a087824 */ /* 0x000fe200078e0223 */
[----:B------:R-:W-:Y:S02]  /*4a30*/  SHF.L.W.U32.HI R33, R18, 0x13, R18 ;  /* 0x0000001312217819 */ /* 0x000fe40000010e12 */
[----:B------:R-:W-:Y:S02]  /*4a40*/  LOP3.LUT R9, R28, R9, R2, 0x96, !PT ;  /* 0x000000091c097212 */ /* 0x000fe400078e9602 */
[C-C-:B------:R-:W-:Y:S02]  /*4a50*/  SHF.L.W.U32.HI R2, R18.reuse, 0x1e, R18.reuse ;  /* 0x0000001e12027819 */ /* 0x140fe40000010e12 */
[----:B------:R-:W-:Y:S02]  /*4a60*/  SHF.L.W.U32.HI R28, R18, 0xa, R18 ;  /* 0x0000000a121c7819 */ /* 0x000fe40000010e12 */
[----:B------:R-:W-:-:S02]  /*4a70*/  IADD3 R26, PT, PT, R20, R3, R8 ;  /* 0x00000003141a7210 */ /* 0x000fc40007ffe008 */
[----:B------:R-:W-:Y:S02]  /*4a80*/  LOP3.LUT R20, R28, R2, R33, 0x96, !PT ;  /* 0x000000021c147212 */ /* 0x000fe400078e9621 */
[----:B------:R-:W0:Y:S01]  /*4a90*/  LDC.64 R2, c[0x3][0xd8] ;  /* 0x00c03600ff027b82 */ /* 0x000e220000000a00 */
[----:B------:R-:W-:-:S04]  /*4aa0*/  LOP3.LUT R28, R23, R27, R22, 0xb8, !PT ;  /* 0x0000001b171c7212 */ /* 0x000fc800078eb816 */
[----:B------:R-:W-:Y:S02]  /*4ab0*/  IADD3 R26, PT, PT, R9, R26, R28 ;  /* 0x0000001a091a7210 */ /* 0x000fe40007ffe01c */
[----:B------:R-:W-:Y:S02]  /*4ac0*/  IADD3 R32, PT, PT, R16, R32, R7 ;  /* 0x0000002010207210 */ /* 0x000fe40007ffe007 */
[--C-:B------:R-:W-:Y:S01]  /*4ad0*/  SHF.L.W.U32.HI R16, R5, 0x19, R5.reuse ;  /* 0x0000001905107819 */ /* 0x100fe20000010e05 */
[----:B------:R-:W-:Y:S01]  /*4ae0*/  IMAD.IADD R21, R21, 0x1, R26 ;  /* 0x0000000115157824 */ /* 0x000fe200078e021a */
[--C-:B------:R-:W-:Y:S02]  /*4af0*/  SHF.L.W.U32.HI R9, R5, 0xe, R5.reuse ;  /* 0x0000000e05097819 */ /* 0x100fe40000010e05 */
[----:B------:R-:W-:Y:S02]  /*4b00*/  SHF.R.U32.HI R28, RZ, 0x3, R5 ;  /* 0x00000003ff1c7819 */ /* 0x000fe40000011605 */
[----:B------:R-:W-:-:S02]  /*4b10*/  LOP3.LUT R7, R25, R24, R18, 0xe8, !PT ;  /* 0x0000001819077212 */ /* 0x000fc400078ee812 */
[----:B------:R-:W-:Y:S01]  /*4b20*/  LOP3.LUT R16, R28, R16, R9, 0x96, !PT ;  /* 0x000000101c107212 */ /* 0x000fe200078e9609 */
[----:B------:R-:W-:Y:S01]  /*4b30*/  IMAD.IADD R9, R31, 0x1, R30 ;  /* 0x000000011f097824 */ /* 0x000fe200078e021e */
[----:B------:R-:W-:Y:S02]  /*4b40*/  IADD3 R7, PT, PT, R26, R20, R7 ;  /* 0x000000141a077210 */ /* 0x000fe40007ffe007 */
[C-C-:B------:R-:W-:Y:S02]  /*4b50*/  SHF.L.W.U32.HI R20, R4.reuse, 0x19, R4.reuse ;  /* 0x0000001904147819 */ /* 0x140fe40000010e04 */
[--C-:B------:R-:W-:Y:S02]  /*4b60*/  SHF.L.W.U32.HI R33, R4, 0xe, R4.reuse ;  /* 0x0000000e04217819 */ /* 0x100fe40000010e04 */
[----:B------:R-:W-:Y:S02]  /*4b70*/  SHF.R.U32.HI R30, RZ, 0x3, R4 ;  /* 0x00000003ff1e7819 */ /* 0x000fe40000011604 */
[----:B------:R-:W-:-:S02]  /*4b80*/  SHF.L.W.U32.HI R26, R21, 0x1a, R21 ;  /* 0x0000001a151a7819 */ /* 0x000fc40000010e15 */
[C-C-:B------:R-:W-:Y:S02]  /*4b90*/  SHF.L.W.U32.HI R31, R21.reuse, 0x15, R21.reuse ;  /* 0x00000015151f7819 */ /* 0x140fe40000010e15 */
[----:B------:R-:W-:Y:S02]  /*4ba0*/  SHF.L.W.U32.HI R28, R21, 0x7, R21 ;  /* 0x00000007151c7819 */ /* 0x000fe40000010e15 */
[----:B------:R-:W-:Y:S02]  /*4bb0*/  LOP3.LUT R20, R30, R20, R33, 0x96, !PT ;  /* 0x000000141e147212 */ /* 0x000fe400078e9621 */
[----:B------:R-:W-:Y:S02]  /*4bc0*/  LOP3.LUT R26, R28, R26, R31, 0x96, !PT ;  /* 0x0000001a1c1a7212 */ /* 0x000fe400078e961f */
[----:B0-----:R-:W-:Y:S02]  /*4bd0*/  IADD3 R2, PT, PT, R23, R2, R9 ;  /* 0x0000000217027210 */ /* 0x001fe40007ffe009 */
[----:B------:R-:W-:-:S02]  /*4be0*/  SHF.L.W.U32.HI R28, R8, 0xf, R8 ;  /* 0x0000000f081c7819 */ /* 0x000fc40000010e08 */
[--C-:B------:R-:W-:Y:S02]  /*4bf0*/  SHF.L.W.U32.HI R31, R8, 0xd, R8.reuse ;  /* 0x0000000d081f7819 */ /* 0x100fe40000010e08 */
[----:B------:R-:W-:Y:S02]  /*4c00*/  SHF.R.U32.HI R30, RZ, 0xa, R8 ;  /* 0x0000000aff1e7819 */ /* 0x000fe40000011608 */
[----:B------:R-:W-:Y:S02]  /*4c10*/  LOP3.LUT R23, R22, R21, R27, 0xb8, !PT ;  /* 0x0000001516177212 */ /* 0x000fe400078eb81b */
[----:B------:R-:W-:Y:S02]  /*4c20*/  IADD3 R33, PT, PT, R19, R29, R6 ;  /* 0x0000001d13217210 */ /* 0x000fe40007ffe006 */
[----:B------:R-:W-:Y:S02]  /*4c30*/  LOP3.LUT R6, R30, R28, R31, 0x96, !PT ;  /* 0x0000001c1e067212 */ /* 0x000fe400078e961f */
[----:B------:R-:W-:-:S02]  /*4c40*/  IADD3 R29, PT, PT, R26, R2, R23 ;  /* 0x000000021a1d7210 */ /* 0x000fc40007ffe017 */
[C---:B------:R-:W-:Y:S01]  /*4c50*/  SHF.L.W.U32.HI R2, R7.reuse, 0x1e, R7 ;  /* 0x0000001e07027819 */ /* 0x040fe20000010e07 */
[----:B------:R-:W-:Y:S01]  /*4c60*/  IMAD.IADD R6, R6, 0x1, R33 ;  /* 0x0000000106067824 */ /* 0x000fe200078e0221 */
[C---:B------:R-:W-:Y:S01]  /*4c70*/  SHF.L.W.U32.HI R31, R7.reuse, 0x13, R7 ;  /* 0x00000013071f7819 */ /* 0x040fe20000010e07 */
[----:B------:R-:W-:Y:S01]  /*4c80*/  IMAD.IADD R24, R24, 0x1, R29 ;  /* 0x0000000118187824 */ /* 0x000fe200078e021d */
[----:B------:R-:W-:Y:S02]  /*4c90*/  SHF.L.W.U32.HI R26, R7, 0xa, R7 ;  /* 0x0000000a071a7819 */ /* 0x000fe40000010e07 */
[----:B------:R-:W-:Y:S02]  /*4ca0*/  IADD3 R23, PT, PT, R15, R16, R0 ;  /* 0x000000100f177210 */ /* 0x000fe40007ffe000 */
[----:B------:R-:W-:Y:S02]  /*4cb0*/  LOP3.LUT R16, R26, R2, R31, 0x96, !PT ;  /* 0x000000021a107212 */ /* 0x000fe400078e961f */
[----:B------:R-:W-:-:S02]  /*4cc0*/  IADD3 R26, PT, PT, R22, R3, R6 ;  /* 0x00000003161a7210 */ /* 0x000fc40007ffe006 */
[C-C-:B------:R-:W-:Y:S02]  /*4cd0*/  SHF.L.W.U32.HI R3, R24.reuse, 0x15, R24.reuse ;  /* 0x0000001518037819 */ /* 0x140fe40000010e18 */
[C-C-:B------:R-:W-:Y:S02]  /*4ce0*/  SHF.L.W.U32.HI R2, R24.reuse, 0x7, R24.reuse ;  /* 0x0000000718027819 */ /* 0x140fe40000010e18 */
[----:B------:R-:W-:-:S04]  /*4cf0*/  SHF.L.W.U32.HI R0, R24, 0x1a, R24 ;  /* 0x0000001a18007819 */ /* 0x000fc80000010e18 */
[----:B------:R-:W-:Y:S02]  /*4d00*/  LOP3.LUT R22, R2, R0, R3, 0x96, !PT ;  /* 0x0000000002167212 */ /* 0x000fe400078e9603 */
[----:B------:R-:W0:Y:S01]  /*4d10*/  LDC.64 R2, c[0x3][0xe0] ;  /* 0x00c03800ff027b82 */ /* 0x000e220000000a00 */
[----:B------:R-:W-:Y:S02]  /*4d20*/  LOP3.LUT R31, R27, R24, R21, 0xb8, !PT ;  /* 0x000000181b1f7212 */ /* 0x000fe400078eb815 */
[----:B------:R-:W-:Y:S02]  /*4d30*/  LOP3.LUT R0, R18, R25, R7, 0xe8, !PT ;  /* 0x0000001912007212 */ /* 0x000fe400078ee807 */
[C-C-:B------:R-:W-:Y:S02]  /*4d40*/  SHF.L.W.U32.HI R15, R9.reuse, 0xf, R9.reuse ;  /* 0x0000000f090f7819 */ /* 0x140fe40000010e09 */
[--C-:B------:R-:W-:Y:S02]  /*4d50*/  SHF.L.W.U32.HI R28, R9, 0xd, R9.reuse ;  /* 0x0000000d091c7819 */ /* 0x100fe40000010e09 */
[----:B------:R-:W-:-:S02]  /*4d60*/  SHF.R.U32.HI R30, RZ, 0xa, R9 ;  /* 0x0000000aff1e7819 */ /* 0x000fc40000011609 */
[----:B------:R-:W-:Y:S02]  /*4d70*/  IADD3 R22, PT, PT, R22, R26, R31 ;  /* 0x0000001a16167210 */ /* 0x000fe40007ffe01f */
[----:B------:R-:W-:Y:S02]  /*4d80*/  IADD3 R16, PT, PT, R29, R16, R0 ;  /* 0x000000101d107210 */ /* 0x000fe40007ffe000 */
[----:B------:R-:W-:Y:S01]  /*4d90*/  LOP3.LUT R15, R30, R15, R28, 0x96, !PT ;  /* 0x0000000f1e0f7212 */ /* 0x000fe200078e961c */
[----:B------:R-:W-:Y:S01]  /*4da0*/  IMAD.IADD R25, R25, 0x1, R22 ;  /* 0x0000000119197824 */ /* 0x000fe200078e0216 */
[C-C-:B------:R-:W-:Y:S02]  /*4db0*/  SHF.L.W.U32.HI R26, R6.reuse, 0xf, R6.reuse ;  /* 0x0000000f061a7819 */ /* 0x140fe40000010e06 */
[--C-:B------:R-:W-:Y:S02]  /*4dc0*/  SHF.L.W.U32.HI R31, R6, 0xd, R6.reuse ;  /* 0x0000000d061f7819 */ /* 0x100fe40000010e06 */
[----:B------:R-:W-:-:S02]  /*4dd0*/  SHF.R.U32.HI R0, RZ, 0xa, R6 ;  /* 0x0000000aff007819 */ /* 0x000fc40000011606 */
[C-C-:B------:R-:W-:Y:S02]  /*4de0*/  SHF.L.W.U32.HI R29, R16.reuse, 0x1e, R16.reuse ;  /* 0x0000001e101d7819 */ /* 0x140fe40000010e10 */
[C-C-:B------:R-:W-:Y:S02]  /*4df0*/  SHF.L.W.U32.HI R28, R16.reuse, 0x13, R16.reuse ;  /* 0x00000013101c7819 */ /* 0x140fe40000010e10 */
[----:B------:R-:W-:Y:S02]  /*4e00*/  SHF.L.W.U32.HI R30, R16, 0xa, R16 ;  /* 0x0000000a101e7819 */ /* 0x000fe40000010e10 */
[----:B------:R-:W-:Y:S01]  /*4e10*/  LOP3.LUT R26, R0, R26, R31, 0x96, !PT ;  /* 0x0000001a001a7212 */ /* 0x000fe200078e961f */
[----:B------:R-:W-:Y:S01]  /*4e20*/  IMAD.IADD R0, R15, 0x1, R32 ;  /* 0x000000010f007824 */ /* 0x000fe200078e0220 */
[----:B------:R-:W-:Y:S02]  /*4e30*/  LOP3.LUT R29, R30, R29, R28, 0x96, !PT ;  /* 0x0000001d1e1d7212 */ /* 0x000fe400078e961c */
[----:B------:R-:W-:-:S02]  /*4e40*/  SHF.L.W.U32.HI R28, R25, 0x1a, R25 ;  /* 0x0000001a191c7819 */ /* 0x000fc40000010e19 */
[C-C-:B------:R-:W-:Y:S02]  /*4e50*/  SHF.L.W.U32.HI R31, R25.reuse, 0x15, R25.reuse ;  /* 0x00000015191f7819 */ /* 0x140fe40000010e19 */
[----:B------:R-:W-:-:S04]  /*4e60*/  SHF.L.W.U32.HI R30, R25, 0x7, R25 ;  /* 0x00000007191e7819 */ /* 0x000fc80000010e19 */
[----:B------:R-:W-:Y:S02]  /*4e70*/  LOP3.LUT R28, R30, R28, R31, 0x96, !PT ;  /* 0x0000001c1e1c7212 */ /* 0x000fe400078e961f */
[----:B0-----:R-:W-:Y:S02]  /*4e80*/  IADD3 R30, PT, PT, R27, R2, R0 ;  /* 0x000000021b1e7210 */ /* 0x001fe40007ffe000 */
[----:B------:R-:W-:Y:S01]  /*4e90*/  LOP3.LUT R31, R21, R25, R24, 0xb8, !PT ;  /* 0x00000019151f7212 */ /* 0x000fe200078eb818 */
[----:B------:R-:W-:-:S03]  /*4ea0*/  IMAD.IADD R26, R26, 0x1, R23 ;  /* 0x000000011a1a7824 */ /* 0x000fc600078e0217 */
[----:B------:R-:W-:Y:S02]  /*4eb0*/  IADD3 R23, PT, PT, R28, R30, R31 ;  /* 0x0000001e1c177210 */ /* 0x000fe40007ffe01f */
[----:B------:R-:W-:-:S03]  /*4ec0*/  LOP3.LUT R2, R7, R18, R16, 0xe8, !PT ;  /* 0x0000001207027212 */ /* 0x000fc600078ee810 */
[----:B------:R-:W-:Y:S01]  /*4ed0*/  IMAD.IADD R18, R18, 0x1, R23 ;  /* 0x0000000112127824 */ /* 0x000fe200078e0217 */
[----:B------:R-:W-:Y:S02]  /*4ee0*/  IADD3 R27, PT, PT, R10, R20, R5 ;  /* 0x000000140a1b7210 */ /* 0x000fe40007ffe005 */
[----:B------:R-:W-:Y:S02]  /*4ef0*/  IADD3 R5, PT, PT, R22, R29, R2 ;  /* 0x0000001d16057210 */ /* 0x000fe40007ffe002 */
[C-C-:B------:R-:W-:Y:S02]  /*4f00*/  SHF.L.W.U32.HI R28, R0.reuse, 0xf, R0.reuse ;  /* 0x0000000f001c7819 */ /* 0x140fe40000010e00 */
[--C-:B------:R-:W-:Y:S02]  /*4f10*/  SHF.L.W.U32.HI R31, R0, 0xd, R0.reuse ;  /* 0x0000000d001f7819 */ /* 0x100fe40000010e00 */
[----:B------:R-:W-:Y:S02]  /*4f20*/  SHF.R.U32.HI R20, RZ, 0xa, R0 ;  /* 0x0000000aff147819 */ /* 0x000fe40000011600 */
[----:B------:R-:W-:-:S02]  /*4f30*/  SHF.L.W.U32.HI R2, R18, 0x1a, R18 ;  /* 0x0000001a12027819 */ /* 0x000fc40000010e12 */
[C-C-:B------:R-:W-:Y:S02]  /*4f40*/  SHF.L.W.U32.HI R29, R18.reuse, 0x15, R18.reuse ;  /* 0x00000015121d7819 */ /* 0x140fe40000010e12 */
[----:B------:R-:W-:Y:S02]  /*4f50*/  SHF.L.W.U32.HI R10, R18, 0x7, R18 ;  /* 0x00000007120a7819 */ /* 0x000fe40000010e12 */
[C-C-:B------:R-:W-:Y:S02]  /*4f60*/  SHF.L.W.U32.HI R15, R11.reuse, 0x19, R11.reuse ;  /* 0x000000190b0f7819 */ /* 0x140fe40000010e0b */
[--C-:B------:R-:W-:Y:S02]  /*4f70*/  SHF.L.W.U32.HI R32, R11, 0xe, R11.reuse ;  /* 0x0000000e0b207819 */ /* 0x100fe40000010e0b */
[----:B------:R-:W-:Y:S02]  /*4f80*/  SHF.R.U32.HI R33, RZ, 0x3, R11 ;  /* 0x00000003ff217819 */ /* 0x000fe4000001160b */
[----:B------:R-:W-:-:S02]  /*4f90*/  LOP3.LUT R28, R20, R28, R31, 0x96, !PT ;  /* 0x0000001c141c7212 */ /* 0x000fc400078e961f */
[----:B------:R-:W-:Y:S02]  /*4fa0*/  IADD3 R31, PT, PT, R21, R3, R26 ;  /* 0x00000003151f7210 */ /* 0x000fe40007ffe01a */
[----:B------:R-:W-:Y:S02]  /*4fb0*/  LOP3.LUT R29, R10, R2, R29, 0x96, !PT ;  /* 0x000000020a1d7212 */ /* 0x000fe400078e961d */
[----:B------:R-:W0:Y:S01]  /*4fc0*/  LDC.64 R2, c[0x3][0xe8] ;  /* 0x00c03a00ff027b82 */ /* 0x000e220000000a00 */
[----:B------:R-:W-:Y:S02]  /*4fd0*/  LOP3.LUT R15, R33, R15, R32, 0x96, !PT ;  /* 0x0000000f210f7212 */ /* 0x000fe400078e9620 */
[C-C-:B------:R-:W-:Y:S02]  /*4fe0*/  SHF.L.W.U32.HI R22, R12.reuse, 0x19, R12.reuse ;  /* 0x000000190c167819 */ /* 0x140fe40000010e0c */
[--C-:B------:R-:W-:Y:S02]  /*4ff0*/  SHF.L.W.U32.HI R33, R12, 0xe, R12.reuse ;  /* 0x0000000e0c217819 */ /* 0x100fe40000010e0c */
[----:B------:R-:W-:-:S02]  /*5000*/  SHF.R.U32.HI R30, RZ, 0x3, R12 ;  /* 0x00000003ff1e7819 */ /* 0x000fc4000001160c */
[C-C-:B------:R-:W-:Y:S02]  /*5010*/  SHF.L.W.U32.HI R10, R5.reuse, 0x1e, R5.reuse ;  /* 0x0000001e050a7819 */ /* 0x140fe40000010e05 */
[C-C-:B------:R-:W-:Y:S02]  /*5020*/  SHF.L.W.U32.HI R21, R5.reuse, 0x13, R5.reuse ;  /* 0x0000001305157819 */ /* 0x140fe40000010e05 */
[----:B------:R-:W-:Y:S02]  /*5030*/  SHF.L.W.U32.HI R20, R5, 0xa, R5 ;  /* 0x0000000a05147819 */ /* 0x000fe40000010e05 */
[----:B------:R-:W-:Y:S02]  /*5040*/  LOP3.LUT R22, R30, R22, R33, 0x96, !PT ;  /* 0x000000161e167212 */ /* 0x000fe400078e9621 */
[----:B------:R-:W-:Y:S02]  /*5050*/  LOP3.LUT R30, R24, R18, R25, 0xb8, !PT ;  /* 0x00000012181e7212 */ /* 0x000fe400078eb819 */
[----:B------:R-:W-:-:S02]  /*5060*/  LOP3.LUT R10, R20, R10, R21, 0x96, !PT ;  /* 0x0000000a140a7212 */ /* 0x000fc400078e9615 */
[----:B------:R-:W-:Y:S02]  /*5070*/  LOP3.LUT R20, R16, R7, R5, 0xe8, !PT ;  /* 0x0000000710147212 */ /* 0x000fe400078ee805 */
[----:B------:R-:W-:Y:S02]  /*5080*/  IADD3 R30, PT, PT, R29, R31, R30 ;  /* 0x0000001f1d1e7210 */ /* 0x000fe40007ffe01e */
[C-C-:B------:R-:W-:Y:S02]  /*5090*/  SHF.L.W.U32.HI R21, R17.reuse, 0x19, R17.reuse ;  /* 0x0000001911157819 */ /* 0x140fe40000010e11 */
[--C-:B------:R-:W-:Y:S02]  /*50a0*/  SHF.L.W.U32.HI R32, R17, 0xe, R17.reuse ;  /* 0x0000000e11207819 */ /* 0x100fe40000010e11 */
[----:B------:R-:W-:Y:S02]  /*50b0*/  SHF.R.U32.HI R29, RZ, 0x3, R17 ;  /* 0x00000003ff1d7819 */ /* 0x000fe40000011611 */
[----:B------:R-:W-:Y:S01]  /*50c0*/  IADD3 R10, PT, PT, R23, R10, R20 ;  /* 0x0000000a170a7210 */ /* 0x000fe20007ffe014 */
[----:B------:R-:W-:Y:S01]  /*50d0*/  IMAD.IADD R7, R7, 0x1, R30 ;  /* 0x0000000107077824 */ /* 0x000fe200078e021e */
[----:B------:R-:W-:Y:S01]  /*50e0*/  LOP3.LUT R20, R29, R21, R32, 0x96, !PT ;  /* 0x000000151d147212 */ /* 0x000fe200078e9620 */
[----:B------:R-:W-:Y:S01]  /*50f0*/  IMAD.IADD R21, R28, 0x1, R27 ;  /* 0x000000011c157824 */ /* 0x000fe200078e021b */
[----:B------:R-:W-:-:S02]  /*5100*/  SHF.L.W.U32.HI R23, R10, 0x1e, R10 ;  /* 0x0000001e0a177819 */ /* 0x000fc40000010e0a */
[C-C-:B------:R-:W-:Y:S02]  /*5110*/  SHF.L.W.U32.HI R28, R10.reuse, 0x13, R10.reuse ;  /* 0x000000130a1c7819 */ /* 0x140fe40000010e0a */
[----:B------:R-:W-:Y:S02]  /*5120*/  SHF.L.W.U32.HI R27, R10, 0xa, R10 ;  /* 0x0000000a0a1b7819 */ /* 0x000fe40000010e0a */
[C-C-:B------:R-:W-:Y:S02]  /*5130*/  SHF.L.W.U32.HI R29, R7.reuse, 0x1a, R7.reuse ;  /* 0x0000001a071d7819 */ /* 0x140fe40000010e07 */
[C-C-:B------:R-:W-:Y:S02]  /*5140*/  SHF.L.W.U32.HI R32, R7.reuse, 0x15, R7.reuse ;  /* 0x0000001507207819 */ /* 0x140fe40000010e07 */
[----:B------:R-:W-:Y:S02]  /*5150*/  SHF.L.W.U32.HI R31, R7, 0x7, R7 ;  /* 0x00000007071f7819 */ /* 0x000fe40000010e07 */
[----:B------:R-:W-:-:S02]  /*5160*/  LOP3.LUT R23, R27, R23, R28, 0x96, !PT ;  /* 0x000000171b177212 */ /* 0x000fc400078e961c */
[----:B0-----:R-:W-:Y:S02]  /*5170*/  IADD3 R27, PT, PT, R24, R2, R21 ;  /* 0x00000002181b7210 */ /* 0x001fe40007ffe015 */
[----:B------:R-:W-:Y:S02]  /*5180*/  LOP3.LUT R2, R5, R16, R10, 0xe8, !PT ;  /* 0x0000001005027212 */ /* 0x000fe400078ee80a */
[----:B------:R-:W-:Y:S02]  /*5190*/  LOP3.LUT R29, R31, R29, R32, 0x96, !PT ;  /* 0x0000001d1f1d7212 */ /* 0x000fe400078e9620 */
[C-C-:B------:R-:W-:Y:S02]  /*51a0*/  SHF.L.W.U32.HI R28, R26.reuse, 0xf, R26.reuse ;  /* 0x0000000f1a1c7819 */ /* 0x140fe40000010e1a */
[--C-:B------:R-:W-:Y:S02]  /*51b0*/  SHF.L.W.U32.HI R31, R26, 0xd, R26.reuse ;  /* 0x0000000d1a1f7819 */ /* 0x100fe40000010e1a */
[----:B------:R-:W-:-:S02]  /*51c0*/  SHF.R.U32.HI R26, RZ, 0xa, R26 ;  /* 0x0000000aff1a7819 */ /* 0x000fc4000001161a */
[----:B------:R-:W-:Y:S02]  /*51d0*/  LOP3.LUT R24, R25, R7, R18, 0xb8, !PT ;  /* 0x0000000719187212 */ /* 0x000fe400078eb812 */
[----:B------:R-:W-:Y:S02]  /*51e0*/  IADD3 R4, PT, PT, R13, R15, R4 ;  /* 0x0000000f0d047210 */ /* 0x000fe40007ffe004 */
[----:B------:R-:W-:Y:S02]  /*51f0*/  IADD3 R13, PT, PT, R30, R23, R2 ;  /* 0x000000171e0d7210 */ /* 0x000fe40007ffe002 */
[----:B------:R-:W-:Y:S02]  /*5200*/  LOP3.LUT R31, R26, R28, R31, 0x96, !PT ;  /* 0x0000001c1a1f7212 */ /* 0x000fe400078e961f */
[----:B------:R-:W-:Y:S02]  /*5210*/  IADD3 R23, PT, PT, R29, R27, R24 ;  /* 0x0000001b1d177210 */ /* 0x000fe40007ffe018 */
[----:B------:R-:W-:-:S02]  /*5220*/  SHF.L.W.U32.HI R2, R13, 0x1e, R13 ;  /* 0x0000001e0d027819 */ /* 0x000fc40000010e0d */
[C-C-:B------:R-:W-:Y:S02]  /*5230*/  SHF.L.W.U32.HI R27, R13.reuse, 0x13, R13.reuse ;  /* 0x000000130d1b7819 */ /* 0x140fe40000010e0d */
[----:B------:R-:W-:Y:S01]  /*5240*/  SHF.L.W.U32.HI R24, R13, 0xa, R13 ;  /* 0x0000000a0d187819 */ /* 0x000fe20000010e0d */
[----:B------:R-:W-:Y:S01]  /*5250*/  IMAD.IADD R4, R31, 0x1, R4 ;  /* 0x000000011f047824 */ /* 0x000fe200078e0204 */
[--C-:B------:R-:W-:Y:S02]  /*5260*/  SHF.L.W.U32.HI R15, R14, 0x19, R14.reuse ;  /* 0x000000190e0f7819 */ /* 0x100fe40000010e0e */
[----:B------:R-:W-:Y:S01]  /*5270*/  LOP3.LUT R2, R24, R2, R27, 0x96, !PT ;  /* 0x0000000218027212 */ /* 0x000fe200078e961b */
[----:B------:R-:W-:Y:S01]  /*5280*/  IMAD.IADD R16, R16, 0x1, R23 ;  /* 0x0000000110107824 */ /* 0x000fe200078e0217 */
[----:B------:R-:W-:Y:S02]  /*5290*/  LOP3.LUT R24, R10, R5, R13, 0xe8, !PT ;  /* 0x000000050a187212 */ /* 0x000fe400078ee80d */
[----:B------:R-:W-:-:S02]  /*52a0*/  SHF.L.W.U32.HI R26, R14, 0xe, R14 ;  /* 0x0000000e0e1a7819 */ /* 0x000fc40000010e0e */
[----:B------:R-:W-:Y:S02]  /*52b0*/  SHF.R.U32.HI R28, RZ, 0x3, R14 ;  /* 0x00000003ff1c7819 */ /* 0x000fe4000001160e */
[----:B------:R-:W-:Y:S02]  /*52c0*/  IADD3 R22, PT, PT, R8, R22, R11 ;  /* 0x0000001608167210 */ /* 0x000fe40007ffe00b */
[----:B------:R-:W-:Y:S02]  /*52d0*/  IADD3 R25, PT, PT, R25, R3, R4 ;  /* 0x0000000319197210 */ /* 0x000fe40007ffe004 */
[----:B------:R-:W-:Y:S02]  /*52e0*/  IADD3 R8, PT, PT, R23, R2, R24 ;  /* 0x0000000217087210 */ /* 0x000fe40007ffe018 */
[----:B------:R-:W-:Y:S01]  /*52f0*/  LOP3.LUT R15, R28, R15, R26, 0x96, !PT ;  /* 0x0000000f1c0f7212 */ /* 0x000fe200078e961a */
[----:B------:R-:W0:Y:S01]  /*5300*/  LDC.64 R2, c[0x3][0xf0] ;  /* 0x00c03c00ff027b82 */ /* 0x000e220000000a00 */
[----:B------:R-:W-:-:S02]  /*5310*/  SHF.L.W.U32.HI R26, R16, 0x1a, R16 ;  /* 0x0000001a101a7819 */ /* 0x000fc40000010e10 */
[C-C-:B------:R-:W-:Y:S02]  /*5320*/  SHF.L.W.U32.HI R27, R16.reuse, 0x15, R16.reuse ;  /* 0x00000015101b7819 */ /* 0x140fe40000010e10 */
[----:B------:R-:W-:Y:S02]  /*5330*/  SHF.L.W.U32.HI R28, R16, 0x7, R16 ;  /* 0x00000007101c7819 */ /* 0x000fe40000010e10 */
[----:B------:R-:W-:Y:S02]  /*5340*/  LOP3.LUT R11, R18, R16, R7, 0xb8, !PT ;  /* 0x00000010120b7212 */ /* 0x000fe400078eb807 */
[----:B------:R-:W-:Y:S02]  /*5350*/  LOP3.LUT R26, R28, R26, R27, 0x96, !PT ;  /* 0x0000001a1c1a7212 */ /* 0x000fe400078e961b */
[----:B------:R-:W-:Y:S02]  /*5360*/  SHF.L.W.U32.HI R27, R21, 0xf, R21 ;  /* 0x0000000f151b7819 */ /* 0x000fe40000010e15 */
[----:B------:R-:W-:-:S02]  /*5370*/  IADD3 R26, PT, PT, R26, R25, R11 ;  /* 0x000000191a1a7210 */ /* 0x000fc40007ffe00b */
[--C-:B------:R-:W-:Y:S02]  /*5380*/  SHF.L.W.U32.HI R28, R21, 0xd, R21.reuse ;  /* 0x0000000d151c7819 */ /* 0x100fe40000010e15 */
[----:B------:R-:W-:Y:S02]  /*5390*/  SHF.R.U32.HI R29, RZ, 0xa, R21 ;  /* 0x0000000aff1d7819 */ /* 0x000fe40000011615 */
[----:B------:R-:W-:Y:S01]  /*53a0*/  IADD3 R20, PT, PT, R9, R20, R12 ;  /* 0x0000001409147210 */ /* 0x000fe20007ffe00c */
[----:B------:R-:W-:Y:S01]  /*53b0*/  IMAD.IADD R9, R5, 0x1, R26 ;  /* 0x0000000105097824 */ /* 0x000fe200078e021a */
[C-C-:B------:R-:W-:Y:S02]  /*53c0*/  SHF.L.W.U32.HI R21, R8.reuse, 0x1e, R8.reuse ;  /* 0x0000001e08157819 */ /* 0x140fe40000010e08 */
[C-C-:B------:R-:W-:Y:S02]  /*53d0*/  SHF.L.W.U32.HI R24, R8.reuse, 0x13, R8.reuse ;  /* 0x0000001308187819 */ /* 0x140fe40000010e08 */
[----:B------:R-:W-:-:S02]  /*53e0*/  SHF.L.W.U32.HI R23, R8, 0xa, R8 ;  /* 0x0000000a08177819 */ /* 0x000fc40000010e08 */
[----:B------:R-:W-:Y:S02]  /*53f0*/  LOP3.LUT R27, R29, R27, R28, 0x96, !PT ;  /* 0x0000001b1d1b7212 */ /* 0x000fe400078e961c */
[----:B------:R-:W-:Y:S02]  /*5400*/  LOP3.LUT R11, R23, R21, R24, 0x96, !PT ;  /* 0x00000015170b7212 */ /* 0x000fe400078e9618 */
[--C-:B------:R-:W-:Y:S01]  /*5410*/  SHF.L.W.U32.HI R5, R9, 0x1a, R9.reuse ;  /* 0x0000001a09057819 */ /* 0x100fe20000010e09 */
[----:B------:R-:W-:Y:S01]  /*5420*/  IMAD.IADD R21, R27, 0x1, R22 ;  /* 0x000000011b157824 */ /* 0x000fe200078e0216 */
[C-C-:B------:R-:W-:Y:S02]  /*5430*/  SHF.L.W.U32.HI R12, R9.reuse, 0x15, R9.reuse ;  /* 0x00000015090c7819 */ /* 0x140fe40000010e09 */
[----:B------:R-:W-:Y:S02]  /*5440*/  SHF.L.W.U32.HI R23, R9, 0x7, R9 ;  /* 0x0000000709177819 */ /* 0x000fe40000010e09 */
[----:B------:R-:W-:-:S02]  /*5450*/  SHF.L.W.U32.HI R24, R4, 0xf, R4 ;  /* 0x0000000f04187819 */ /* 0x000fc40000010e04 */
[--C-:B------:R-:W-:Y:S02]  /*5460*/  SHF.L.W.U32.HI R25, R4, 0xd, R4.reuse ;  /* 0x0000000d04197819 */ /* 0x100fe40000010e04 */
[----:B------:R-:W-:Y:S02]  /*5470*/  SHF.R.U32.HI R28, RZ, 0xa, R4 ;  /* 0x0000000aff1c7819 */ /* 0x000fe40000011604 */
[----:B------:R-:W-:Y:S02]  /*5480*/  LOP3.LUT R4, R13, R10, R8, 0xe8, !PT ;  /* 0x0000000a0d047212 */ /* 0x000fe400078ee808 */
[----:B------:R-:W-:Y:S02]  /*5490*/  LOP3.LUT R12, R23, R5, R12, 0x96, !PT ;  /* 0x00000005170c7212 */ /* 0x000fe400078e960c */
[----:B0-----:R-:W-:Y:S02]  /*54a0*/  IADD3 R2, PT, PT, R18, R2, R21 ;  /* 0x0000000212027210 */ /* 0x001fe40007ffe015 */
[----:B------:R-:W-:-:S02]  /*54b0*/  LOP3.LUT R23, R7, R9, R16, 0xb8, !PT ;  /* 0x0000000907177212 */ /* 0x000fc400078eb810 */
[----:B------:R-:W-:Y:S02]  /*54c0*/  IADD3 R11, PT, PT, R26, R11, R4 ;  /* 0x0000000b1a0b7210 */ /* 0x000fe40007ffe004 */
[----:B------:R-:W0:Y:S01]  /*54d0*/  LDC.64 R4, c[0x3][0xf8] ;  /* 0x00c03e00ff047b82 */ /* 0x000e220000000a00 */
[----:B------:R-:W-:Y:S02]  /*54e0*/  IADD3 R23, PT, PT, R12, R2, R23 ;  /* 0x000000020c177210 */ /* 0x000fe40007ffe017 */
[----:B------:R-:W-:Y:S02]  /*54f0*/  LOP3.LUT R27, R28, R24, R25, 0x96, !PT ;  /* 0x000000181c1b7212 */ /* 0x000fe400078e9619 */
[C---:B------:R-:W-:Y:S01]  /*5500*/  SHF.L.W.U32.HI R18, R11.reuse, 0x1e, R11 ;  /* 0x0000001e0b127819 */ /* 0x040fe20000010e0b */
[----:B------:R-:W-:Y:S01]  /*5510*/  IMAD.IADD R10, R10, 0x1, R23 ;  /* 0x000000010a0a7824 */ /* 0x000fe200078e0217 */
[C-C-:B------:R-:W-:Y:S02]  /*5520*/  SHF.L.W.U32.HI R25, R11.reuse, 0x13, R11.reuse ;  /* 0x000000130b197819 */ /* 0x140fe40000010e0b */
[--C-:B------:R-:W-:Y:S01]  /*5530*/  SHF.L.W.U32.HI R22, R11, 0xa, R11.reuse ;  /* 0x0000000a0b167819 */ /* 0x100fe20000010e0b */
[----:B------:R-:W-:Y:S01]  /*5540*/  IMAD.IADD R20, R27, 0x1, R20 ;  /* 0x000000011b147824 */ /* 0x000fe200078e0214 */
[----:B------:R-:W-:-:S02]  /*5550*/  LOP3.LUT R12, R8, R13, R11, 0xe8, !PT ;  /* 0x0000000d080c7212 */ /* 0x000fc400078ee80b */
[----:B------:R-:W-:Y:S02]  /*5560*/  LOP3.LUT R2, R22, R18, R25, 0x96, !PT ;  /* 0x0000001216027212 */ /* 0x000fe400078e9619 */
[C-C-:B------:R-:W-:Y:S02]  /*5570*/  SHF.L.W.U32.HI R18, R10.reuse, 0x1a, R10.reuse ;  /* 0x0000001a0a127819 */ /* 0x140fe40000010e0a */
[C-C-:B------:R-:W-:Y:S02]  /*5580*/  SHF.L.W.U32.HI R25, R10.reuse, 0x15, R10.reuse ;  /* 0x000000150a197819 */ /* 0x140fe40000010e0a */
[----:B------:R-:W-:Y:S02]  /*5590*/  SHF.L.W.U32.HI R22, R10, 0x7, R10 ;  /* 0x000000070a167819 */ /* 0x000fe40000010e0a */
[----:B------:R-:W-:Y:S02]  /*55a0*/  IADD3 R7, PT, PT, R7, R3, R20 ;  /* 0x0000000307077210 */ /* 0x000fe40007ffe014 */
[----:B------:R-:W-:-:S02]  /*55b0*/  IADD3 R2, PT, PT, R23, R2, R12 ;  /* 0x0000000217027210 */ /* 0x000fc40007ffe00c */
[----:B------:R-:W-:Y:S02]  /*55c0*/  LOP3.LUT R12, R22, R18, R25, 0x96, !PT ;  /* 0x00000012160c7212 */ /* 0x000fe400078e9619 */
[----:B------:R-:W-:Y:S02]  /*55d0*/  LOP3.LUT R3, R16, R10, R9, 0xb8, !PT ;  /* 0x0000000a10037212 */ /* 0x000fe400078eb809 */
[C-C-:B------:R-:W-:Y:S02]  /*55e0*/  SHF.L.W.U32.HI R24, R21.reuse, 0xf, R21.reuse ;  /* 0x0000000f15187819 */ /* 0x140fe40000010e15 */
[----:B------:R-:W-:Y:S02]  /*55f0*/  SHF.L.W.U32.HI R27, R21, 0xd, R21 ;  /* 0x0000000d151b7819 */ /* 0x000fe40000010e15 */
[----:B------:R-:W-:Y:S02]  /*5600*/  IADD3 R12, PT, PT, R12, R7, R3 ;  /* 0x000000070c0c7210 */ /* 0x000fe40007ffe003 */
[----:B------:R-:W-:-:S02]  /*5610*/  SHF.R.U32.HI R21, RZ, 0xa, R21 ;  /* 0x0000000aff157819 */ /* 0x000fc40000011615 */
[----:B0-----:R-:W-:Y:S01]  /*5620*/  IADD3 R4, PT, PT, R15, R4, R17 ;  /* 0x000000040f047210 */ /* 0x001fe20007ffe011 */
[----:B------:R-:W-:Y:S01]  /*5630*/  IMAD.IADD R13, R13, 0x1, R12 ;  /* 0x000000010d0d7824 */ /* 0x000fe200078e020c */
[----:B------:R-:W-:Y:S02]  /*5640*/  LOP3.LUT R21, R21, R24, R27, 0x96, !PT ;  /* 0x0000001815157212 */ /* 0x000fe400078e961b */
[--C-:B------:R-:W-:Y:S02]  /*5650*/  SHF.L.W.U32.HI R23, R19, 0x19, R19.reuse ;  /* 0x0000001913177819 */ /* 0x100fe40000010e13 */
[----:B------:R-:W-:Y:S02]  /*5660*/  IADD3 R21, PT, PT, R21, R4, R6 ;  /* 0x0000000415157210 */ /* 0x000fe40007ffe006 */
[--C-:B------:R-:W-:Y:S02]  /*5670*/  SHF.L.W.U32.HI R24, R19, 0xe, R19.reuse ;  /* 0x0000000e13187819 */ /* 0x100fe40000010e13 */
[----:B------:R-:W-:-:S02]  /*5680*/  SHF.R.U32.HI R25, RZ, 0x3, R19 ;  /* 0x00000003ff197819 */ /* 0x000fc40000011613 */
[C-C-:B------:R-:W-:Y:S02]  /*5690*/  SHF.L.W.U32.HI R6, R13.reuse, 0x1a, R13.reuse ;  /* 0x0000001a0d067819 */ /* 0x140fe40000010e0d */
[C-C-:B------:R-:W-:Y:S02]  /*56a0*/  SHF.L.W.U32.HI R7, R13.reuse, 0x15, R13.reuse ;  /* 0x000000150d077819 */ /* 0x140fe40000010e0d */
[----:B------:R-:W-:Y:S02]  /*56b0*/  SHF.L.W.U32.HI R15, R13, 0x7, R13 ;  /* 0x000000070d0f7819 */ /* 0x000fe40000010e0d */
[----:B------:R-:W-:Y:S02]  /*56c0*/  LOP3.LUT R17, R9, R13, R10, 0xb8, !PT ;  /* 0x0000000d09117212 */ /* 0x000fe400078eb80a */
[C-C-:B------:R-:W-:Y:S02]  /*56d0*/  SHF.L.W.U32.HI R18, R2.reuse, 0x1e, R2.reuse ;  /* 0x0000001e02127819 */ /* 0x140fe40000010e02 */
[----:B------:R-:W-:-:S02]  /*56e0*/  SHF.L.W.U32.HI R19, R2, 0x13, R2 ;  /* 0x0000001302137819 */ /* 0x000fc40000010e02 */
[----:B------:R-:W-:Y:S02]  /*56f0*/  SHF.L.W.U32.HI R22, R2, 0xa, R2 ;  /* 0x0000000a02167819 */ /* 0x000fe40000010e02 */
[----:B------:R-:W-:Y:S02]  /*5700*/  LOP3.LUT R6, R15, R6, R7, 0x96, !PT ;  /* 0x000000060f067212 */ /* 0x000fe400078e9607 */
[----:B------:R-:W-:Y:S02]  /*5710*/  IADD3 R17, PT, PT, R17, R21, R16 ;  /* 0x0000001511117210 */ /* 0x000fe40007ffe010 */
[----:B------:R-:W-:Y:S02]  /*5720*/  LOP3.LUT R3, R22, R18, R19, 0x96, !PT ;  /* 0x0000001216037212 */ /* 0x000fe400078e9613 */
[----:B------:R-:W-:Y:S02]  /*5730*/  LOP3.LUT R4, R11, R8, R2, 0xe8, !PT ;  /* 0x000000080b047212 */ /* 0x000fe400078ee802 */
[----:B------:R-:W-:-:S02]  /*5740*/  SHF.L.W.U32.HI R18, R20, 0xf, R20 ;  /* 0x0000000f14127819 */ /* 0x000fc40000010e14 */
[----:B------:R-:W-:Y:S01]  /*5750*/  SHF.L.W.U32.HI R19, R20, 0xd, R20 ;  /* 0x0000000d14137819 */ /* 0x000fe20000010e14 */
[----:B------:R-:W-:Y:S01]  /*5760*/  IMAD.IADD R17, R6, 0x1, R17 ;  /* 0x0000000106117824 */ /* 0x000fe200078e0211 */
[----:B------:R-:W-:Y:S02]  /*5770*/  LOP3.LUT R23, R25, R23, R24, 0x96, !PT ;  /* 0x0000001719177212 */ /* 0x000fe400078e9618 */
[----:B------:R-:W-:Y:S02]  /*5780*/  SHF.R.U32.HI R20, RZ, 0xa, R20 ;  /* 0x0000000aff147819 */ /* 0x000fe40000011614 */
[----:B------:R-:W-:Y:S01]  /*5790*/  IADD3 R3, PT, PT, R12, R3, R4 ;  /* 0x000000030c037210 */ /* 0x000fe20007ffe004 */
[----:B------:R-:W-:Y:S01]  /*57a0*/  IMAD.IADD R8, R8, 0x1, R17 ;  /* 0x0000000108087824 */ /* 0x000fe200078e0211 */
[----:B------:R-:W-:Y:S02]  /*57b0*/  LOP3.LUT R19, R20, R18, R19, 0x96, !PT ;  /* 0x0000001214137212 */ /* 0x000fe400078e9613 */
[----:B------:R-:W-:-:S02]  /*57c0*/  IADD3 R23, PT, PT, R23, R5, R14 ;  /* 0x0000000517177210 */ /* 0x000fc40007ffe00e */
[C-C-:B------:R-:W-:Y:S02]  /*57d0*/  SHF.L.W.U32.HI R4, R3.reuse, 0x1e, R3.reuse ;  /* 0x0000001e03047819 */ /* 0x140fe40000010e03 */
[C-C-:B------:R-:W-:Y:S02]  /*57e0*/  SHF.L.W.U32.HI R5, R3.reuse, 0x13, R3.reuse ;  /* 0x0000001303057819 */ /* 0x140fe40000010e03 */
[----:B------:R-:W-:Y:S02]  /*57f0*/  SHF.L.W.U32.HI R6, R3, 0xa, R3 ;  /* 0x0000000a03067819 */ /* 0x000fe40000010e03 */
[----:B------:R-:W-:Y:S02]  /*5800*/  IADD3 R19, PT, PT, R19, R23, R0 ;  /* 0x0000001713137210 */ /* 0x000fe40007ffe000 */
[----:B------:R-:W-:Y:S02]  /*5810*/  LOP3.LUT R0, R6, R4, R5, 0x96, !PT ;  /* 0x0000000406007212 */ /* 0x000fe400078e9605 */
[----:B------:R-:W-:-:S02]  /*5820*/  LOP3.LUT R6, R2, R11, R3, 0xe8, !PT ;  /* 0x0000000b02067212 */ /* 0x000fc400078ee803 */
[----:B------:R-:W-:Y:S02]  /*5830*/  LOP3.LUT R12, R10, R8, R13, 0xb8, !PT ;  /* 0x000000080a0c7212 */ /* 0x000fe400078eb80d */
[----:B------:R-:W-:Y:S02]  /*5840*/  IADD3 R0, PT, PT, R17, R0, R6 ;  /* 0x0000000011007210 */ /* 0x000fe40007ffe006 */
[----:B------:R-:W-:Y:S01]  /*5850*/  IADD3 R19, PT, PT, R12, R19, R9 ;  /* 0x000000130c137210 */ /* 0x000fe20007ffe009 */
[----:B------:R-:W0:Y:S01]  /*5860*/  LDC.64 R4, c[0x0][0x388] ;  /* 0x0000e200ff047b82 */ /* 0x000e220000000a00 */
[C-C-:B------:R-:W-:Y:S02]  /*5870*/  SHF.L.W.U32.HI R6, R8.reuse, 0x1a, R8.reuse ;  /* 0x0000001a08067819 */ /* 0x140fe40000010e08 */
[C-C-:B------:R-:W-:Y:S02]  /*5880*/  SHF.L.W.U32.HI R7, R8.reuse, 0x15, R8.reuse ;  /* 0x0000001508077819 */ /* 0x140fe40000010e08 */
[----:B------:R-:W-:-:S02]  /*5890*/  SHF.L.W.U32.HI R9, R8, 0x7, R8 ;  /* 0x0000000708097819 */ /* 0x000fc40000010e08 */
[C-C-:B------:R-:W-:Y:S02]  /*58a0*/  SHF.L.W.U32.HI R12, R0.reuse, 0x1e, R0.reuse ;  /* 0x0000001e000c7819 */ /* 0x140fe40000010e00 */
[----:B------:R-:W-:Y:S02]  /*58b0*/  LOP3.LUT R6, R9, R6, R7, 0x96, !PT ;  /* 0x0000000609067212 */ /* 0x000fe400078e9607 */
[C-C-:B------:R-:W-:Y:S02]  /*58c0*/  SHF.L.W.U32.HI R15, R0.reuse, 0x13, R0.reuse ;  /* 0x00000013000f7819 */ /* 0x140fe40000010e00 */
[--C-:B------:R-:W-:Y:S01]  /*58d0*/  SHF.L.W.U32.HI R14, R0, 0xa, R0.reuse ;  /* 0x0000000a000e7819 */ /* 0x100fe20000010e00 */
[----:B------:R-:W-:Y:S01]  /*58e0*/  VIADD R9, R2, 0xa54ff53a ;  /* 0xa54ff53a02097836 */ /* 0x000fe20000000000 */
[----:B------:R-:W-:Y:S01]  /*58f0*/  LOP3.LUT R2, R3, R2, R0, 0xe8, !PT ;  /* 0x0000000203027212 */ /* 0x000fe200078ee800 */
[----:B------:R-:W-:Y:S01]  /*5900*/  IMAD.IADD R6, R6, 0x1, R19 ;  /* 0x0000000106067824 */ /* 0x000fe200078e0213 */
[----:B------:R-:W-:-:S04]  /*5910*/  LOP3.LUT R15, R14, R12, R15, 0x96, !PT ;  /* 0x0000000c0e0f7212 */ /* 0x000fc800078e960f */
[----:B------:R-:W-:Y:S01]  /*5920*/  IADD3 R2, PT, PT, R6, R2, R15 ;  /* 0x0000000206027210 */ /* 0x000fe20007ffe00f */
[----:B------:R-:W-:Y:S01]  /*5930*/  VIADD R15, R10, 0x5be0cd19 ;  /* 0x5be0cd190a0f7836 */ /* 0x000fe20000000000 */
[--C-:B------:R-:W-:Y:S01]  /*5940*/  SHF.R.U32.HI R17, RZ, 0x18, R9.reuse ;  /* 0x00000018ff117819 */ /* 0x100fe20000011609 */
[----:B------:R-:W-:Y:S01]  /*5950*/  VIADD R7, R3, 0x3c6ef372 ;  /* 0x3c6ef37203077836 */ /* 0x000fe20000000000 */
[----:B------:R-:W-:Y:S01]  /*5960*/  SHF.R.U32.HI R19, RZ, 0x10, R9 ;  /* 0x00000010ff137819 */ /* 0x000fe20000011609 */
[----:B------:R-:W-:Y:S01]  /*5970*/  VIADD R13, R13, 0x1f83d9ab ;  /* 0x1f83d9ab0d0d7836 */ /* 0x000fe20000000000 */
[--C-:B------:R-:W-:Y:S02]  /*5980*/  SHF.R.U32.HI R25, RZ, 0x18, R15.reuse ;  /* 0x00000018ff197819 */ /* 0x100fe4000001160f */
[--C-:B------:R-:W-:Y:S02]  /*5990*/  SHF.R.U32.HI R27, RZ, 0x10, R15.reuse ;  /* 0x00000010ff1b7819 */ /* 0x100fe4000001160f */
[----:B------:R-:W-:Y:S01]  /*59a0*/  SHF.R.U32.HI R29, RZ, 0x8, R15 ;  /* 0x00000008ff1d7819 */ /* 0x000fe2000001160f */
[----:B------:R-:W-:Y:S01]  /*59b0*/  VIADD R3, R0, 0xbb67ae85 ;  /* 0xbb67ae8500037836 */ /* 0x000fe20000000000 */
[----:B0-----:R0:W-:Y:S01]  /*59c0*/  STG.E.U8 desc[UR4][R4.64+0xc], R17 ;  /* 0x00000c1104007986 */ /* 0x0011e2000c101104 */
[----:B------:R-:W-:-:S02]  /*59d0*/  SHF.R.U32.HI R23, RZ, 0x8, R9 ;  /* 0x00000008ff177819 */ /* 0x000fc40000011609 */
[--C-:B------:R-:W-:Y:S01]  /*59e0*/  SHF.R.U32.HI R21, RZ, 0x8, R7.reuse ;  /* 0x00000008ff157819 */ /* 0x100fe20000011607 */
[----:B------:R1:W-:Y:S04]  /*59f0*/  STG.E.U8 desc[UR4][R4.64+0xd], R19 ;  /* 0x00000d1304007986 */ /* 0x0003e8000c101104 */
[----:B------:R2:W-:Y:S04]  /*5a00*/  STG.E.U8 desc[UR4][R4.64+0x1c], R25 ;  /* 0x00001c1904007986 */ /* 0x0005e8000c101104 */
[----:B------:R3:W-:Y:S01]  /*5a10*/  STG.E.U8 desc[UR4][R4.64+0x1d], R27 ;  /* 0x00001d1b04007986 */ /* 0x0007e2000c101104 */
[----:B0-----:R-:W-:-:S03]  /*5a20*/  SHF.R.U32.HI R17, RZ, 0x18, R7 ;  /* 0x00000018ff117819 */ /* 0x001fc60000011607 */
[----:B------:R0:W-:Y:S01]  /*5a30*/  STG.E.U8 desc[UR4][R4.64+0x1e], R29 ;  /* 0x00001e1d04007986 */ /* 0x0001e2000c101104 */
[----:B-1----:R-:W-:-:S03]  /*5a40*/  SHF.R.U32.HI R19, RZ, 0x10, R7 ;  /* 0x00000010ff137819 */ /* 0x002fc60000011607 */
[----:B------:R1:W-:Y:S01]  /*5a50*/  STG.E.U8 desc[UR4][R4.64+0xf], R9 ;  /* 0x00000f0904007986 */ /* 0x0003e2000c101104 */
[----:B--2---:R-:W-:-:S03]  /*5a60*/  SHF.R.U32.HI R25, RZ, 0x18, R13 ;  /* 0x00000018ff197819 */ /* 0x004fc6000001160d */
[----:B------:R2:W-:Y:S01]  /*5a70*/  STG.E.U8 desc[UR4][R4.64+0x1f], R15 ;  /* 0x00001f0f04007986 */ /* 0x0005e2000c101104 */
[----:B---3--:R-:W-:-:S03]  /*5a80*/  SHF.R.U32.HI R27, RZ, 0x10, R13 ;  /* 0x00000010ff1b7819 */ /* 0x008fc6000001160d */
[----:B------:R3:W-:Y:S01]  /*5a90*/  STG.E.U8 desc[UR4][R4.64+0xb], R7 ;  /* 0x00000b0704007986 */ /* 0x0007e2000c101104 */
[----:B0-----:R-:W-:-:S03]  /*5aa0*/  SHF.R.U32.HI R29, RZ, 0x8, R13 ;  /* 0x00000008ff1d7819 */ /* 0x001fc6000001160d */
[----:B------:R0:W-:Y:S01]  /*5ab0*/  STG.E.U8 desc[UR4][R4.64+0x1b], R13 ;  /* 0x00001b0d04007986 */ /* 0x0001e2000c101104 */
[--C-:B-1----:R-:W-:Y:S02]  /*5ac0*/  SHF.R.U32.HI R9, RZ, 0x18, R3.reuse ;  /* 0x00000018ff097819 */ /* 0x102fe40000011603 */
[--C-:B--2---:R-:W-:Y:S01]  /*5ad0*/  SHF.R.U32.HI R15, RZ, 0x10, R3.reuse ;  /* 0x00000010ff0f7819 */ /* 0x104fe20000011603 */
[----:B------:R1:W-:Y:S01]  /*5ae0*/  STG.E.U8 desc[UR4][R4.64+0x7], R3 ;  /* 0x0000070304007986 */ /* 0x0003e2000c101104 */
[----:B------:R-:W-:Y:S01]  /*5af0*/  IADD3 R11, PT, PT, R11, 0x510e527f, R6 ;  /* 0x510e527f0b0b7810 */ /* 0x000fe20007ffe006 */
[----:B---3--:R-:W-:Y:S01]  /*5b00*/  VIADD R7, R8, 0x9b05688c ;  /* 0x9b05688c08077836 */ /* 0x008fe20000000000 */
[----:B0-----:R-:W-:Y:S01]  /*5b10*/  SHF.R.U32.HI R13, RZ, 0x8, R3 ;  /* 0x00000008ff0d7819 */ /* 0x001fe20000011603 */
[----:B------:R0:W-:Y:S01]  /*5b20*/  STG.E.U8 desc[UR4][R4.64+0xe], R23 ;  /* 0x00000e1704007986 */ /* 0x0001e2000c101104 */
[----:B-1----:R-:W-:-:S03]  /*5b30*/  VIADD R3, R2, 0x6a09e667 ;  /* 0x6a09e66702037836 */ /* 0x002fc60000000000 */
[----:B------:R1:W-:Y:S04]  /*5b40*/  STG.E.U8 desc[UR4][R4.64+0xa], R21 ;  /* 0x00000a1504007986 */ /* 0x0003e8000c101104 */
[----:B------:R2:W-:Y:S01]  /*5b50*/  STG.E.U8 desc[UR4][R4.64+0x18], R25 ;  /* 0x0000181904007986 */ /* 0x0005e2000c101104 */
[----:B0-----:R-:W-:-:S03]  /*5b60*/  SHF.R.U32.HI R23, RZ, 0x10, R7 ;  /* 0x00000010ff177819 */ /* 0x001fc60000011607 */
[----:B------:R0:W-:Y:S04]  /*5b70*/  STG.E.U8 desc[UR4][R4.64+0x8], R17 ;  /* 0x0000081104007986 */ /* 0x0001e8000c101104 */
[----:B------:R3:W-:Y:S01]  /*5b80*/  STG.E.U8 desc[UR4][R4.64+0x9], R19 ;  /* 0x0000091304007986 */ /* 0x0007e2000c101104 */
[----:B-1----:R-:W-:-:S03]  /*5b90*/  SHF.R.U32.HI R21, RZ, 0x18, R7 ;  /* 0x00000018ff157819 */ /* 0x002fc60000011607 */
[----:B------:R1:W-:Y:S01]  /*5ba0*/  STG.E.U8 desc[UR4][R4.64+0x4], R9 ;  /* 0x0000040904007986 */ /* 0x0003e2000c101104 */
[----:B--2---:R-:W-:-:S03]  /*5bb0*/  SHF.R.U32.HI R25, RZ, 0x8, R7 ;  /* 0x00000008ff197819 */ /* 0x004fc60000011607 */
[----:B------:R2:W-:Y:S01]  /*5bc0*/  STG.E.U8 desc[UR4][R4.64+0x5], R15 ;  /* 0x0000050f04007986 */ /* 0x0005e2000c101104 */
[----:B0-----:R-:W-:-:S03]  /*5bd0*/  SHF.R.U32.HI R17, RZ, 0x18, R11 ;  /* 0x00000018ff117819 */ /* 0x001fc6000001160b */
[----:B------:R0:W-:Y:S01]  /*5be0*/  STG.E.U8 desc[UR4][R4.64+0x17], R7 ;  /* 0x0000170704007986 */ /* 0x0001e2000c101104 */
[----:B---3--:R-:W-:-:S03]  /*5bf0*/  SHF.R.U32.HI R19, RZ, 0x8, R11 ;  /* 0x00000008ff137819 */ /* 0x008fc6000001160b */
[----:B------:R3:W-:Y:S01]  /*5c00*/  STG.E.U8 desc[UR4][R4.64+0x6], R13 ;  /* 0x0000060d04007986 */ /* 0x0007e2000c101104 */
[----:B-1----:R-:W-:Y:S02]  /*5c10*/  SHF.R.U32.HI R9, RZ, 0x10, R3 ;  /* 0x00000010ff097819 */ /* 0x002fe40000011603 */
[----:B--2---:R-:W-:Y:S02]  /*5c20*/  SHF.R.U32.HI R15, RZ, 0x10, R11 ;  /* 0x00000010ff0f7819 */ /* 0x004fe4000001160b */
[--C-:B0-----:R-:W-:Y:S02]  /*5c30*/  SHF.R.U32.HI R7, RZ, 0x18, R3.reuse ;  /* 0x00000018ff077819 */ /* 0x101fe40000011603 */
[----:B---3--:R-:W-:Y:S01]  /*5c40*/  SHF.R.U32.HI R13, RZ, 0x8, R3 ;  /* 0x00000008ff0d7819 */ /* 0x008fe20000011603 */
[----:B------:R-:W-:Y:S04]  /*5c50*/  STG.E.U8 desc[UR4][R4.64+0x19], R27 ;  /* 0x0000191b04007986 */ /* 0x000fe8000c101104 */
        /* <DEDUP_REMOVED lines=11> */
[----:B------:R-:W-:Y:S01]  /*5d10*/  STG.E.U8 desc[UR4][R4.64+0x2], R13 ;  /* 0x0000020d04007986 */ /* 0x000fe2000c101104 */
[----:B------:R-:W-:Y:S05]  /*5d20*/  EXIT ;  /* 0x000000000000794d */ /* 0x000fea0003800000 */
.L_x_0:
[----:B------:R-:W-:-:S00]  /*5d30*/  BRA `(.L_x_0) ;  /* 0xfffffffc00fc7947 */ /* 0x000fc0000383ffff */
[----:B------:R-:W-:-:S00]  /*5d40*/  NOP ;  /* 0x0000000000007918 */ /* 0x000fc00000000000 */
        /* <DEDUP_REMOVED lines=11> */
.L_x_9:


//--------------------- .text._Z23sha256_benchmark_kernelmmPh --------------------------
	.section	.text._Z23sha256_benchmark_kernelmmPh,"ax",@progbits
	.align	128
        .global         _Z23sha256_benchmark_kernelmmPh
        .type           _Z23sha256_benchmark_kernelmmPh,@function
        .size           _Z23sha256_benchmark_kernelmmPh,(.L_x_10 - _Z23sha256_benchmark_kernelmmPh)
        .other          _Z23sha256_benchmark_kernelmmPh,@"STO_CUDA_ENTRY STV_DEFAULT"
_Z23sha256_benchmark_kernelmmPh:
.text._Z23sha256_benchmark_kernelmmPh:
[----:B------:R-:W-:Y:S01]  /*0000*/  LDC R1, c[0x0][0x37c] ;  /* 0x0000df00ff017b82 */ /* 0x000fe20000000800 */
[----:B------:R-:W0:Y:S01]  /*0010*/  S2R R2, SR_TID.X ;  /* 0x0000000000027919 */ /* 0x000e220000002100 */
[----:B------:R-:W1:Y:S06]  /*0020*/  LDCU UR4, c[0x0][0x360] ;  /* 0x00006c00ff0477ac */ /* 0x000e6c0008000800 */
[----:B------:R-:W0:Y:S01]  /*0030*/  S2UR UR7, SR_CTAID.X ;  /* 0x00000000000779c3 */ /* 0x000e220000002500 */
[----:B------:R-:W-:Y:S01]  /*0040*/  IMAD.MOV.U32 R3, RZ, RZ, RZ ;  /* 0x000000ffff037224 */ /* 0x000fe200078e00ff */
[----:B------:R-:W2:Y:S06]  /*0050*/  LDCU.128 UR8, c[0x0][0x380] ;  /* 0x00007000ff0877ac */ /* 0x000eac0008000c00 */
[----:B------:R-:W0:Y:S01]  /*0060*/  LDC R5, c[0x0][0x360] ;  /* 0x0000d800ff057b82 */ /* 0x000e220000000800 */
[----:B--2---:R-:W-:-:S04]  /*0070*/  UIADD3 UR5, UP0, UPT, UR10, UR8, URZ ;  /* 0x000000080a057290 */ /* 0x004fc8000ff1e0ff */
[----:B------:R-:W-:Y:S01]  /*0080*/  UIADD3.X UR6, UPT, UPT, UR11, UR9, URZ, UP0, !UPT ;  /* 0x000000090b067290 */ /* 0x000fe200087fe4ff */
[----:B0-----:R-:W-:-:S04]  /*0090*/  IMAD.WIDE.U32 R2, R5, UR7, R2 ;  /* 0x0000000705027c25 */ /* 0x001fc8000f8e0002 */
[C---:B------:R-:W-:Y:S01]  /*00a0*/  IMAD.SHL.U32 R17, R2.reuse, 0x40, RZ ;  /* 0x0000004002117824 */ /* 0x040fe200078e00ff */
[----:B------:R-:W-:Y:S01]  /*00b0*/  SHF.L.U64.HI R16, R2, 0x6, R3 ;  /* 0x0000000602107819 */ /* 0x000fe20000010203 */
[----:B------:R-:W-:-:S03]  /*00c0*/  IMAD.U32 R3, RZ, RZ, UR6 ;  /* 0x00000006ff037e24 */ /* 0x000fc6000f8e00ff */
[----:B------:R-:W-:-:S04]  /*00d0*/  ISETP.LT.U32.AND P0, PT, R17, UR5, PT ;  /* 0x0000000511007c0c */ /* 0x000fc8000bf01070 */
[----:B------:R-:W-:-:S13]  /*00e0*/  ISETP.GT.U32.AND.EX P0, PT, R3, R16, PT, P0 ;  /* 0x000000100300720c */ /* 0x000fda0003f04100 */
[----:B-1----:R-:W-:Y:S05]  /*00f0*/  @!P0 EXIT ;  /* 0x000000000000894d */ /* 0x002fea0003800000 */
[----:B------:R-:W-:Y:S01]  /*0100*/  IADD3 R2, P1, PT, -R17, UR5, RZ ;  /* 0x0000000511027c10 */ /* 0x000fe2000ff3e1ff */
[----:B------:R-:W0:Y:S01]  /*0110*/  LDCU.64 UR56, c[0x3][0x30] ;  /* 0x00c00600ff3877ac */ /* 0x000e220008000a00 */
[----:B------:R-:W-:Y:S01]  /*0120*/  BSSY.RECONVERGENT B0, `(.L_x_1) ;  /* 0x0000546000007945 */ /* 0x000fe20003800200 */
[----:B------:R-:W-:Y:S02]  /*0130*/  CS2R R6, SRZ ;  /* 0x0000000000067805 */ /* 0x000fe4000001ff00 */
[----:B------:R-:W-:Y:S01]  /*0140*/  ISETP.NE.U32.AND P0, PT, R2, RZ, PT ;  /* 0x000000ff0200720c */ /* 0x000fe20003f05070 */
[----:B------:R-:W1:Y:S01]  /*0150*/  LDCU.128 UR52, c[0x3][0x10] ;  /* 0x00c00200ff3477ac */ /* 0x000e620008000c00 */
[----:B------:R-:W-:Y:S02]  /*0160*/  IADD3.X R0, PT, PT, ~R16, UR6, RZ, P1, !PT ;  /* 0x0000000610007c10 */ /* 0x000fe40008ffe5ff */
[----:B------:R-:W-:Y:S02]  /*0170*/  CS2R R4, SRZ ;  /* 0x0000000000047805 */ /* 0x000fe4000001ff00 */
[----:B------:R-:W-:Y:S01]  /*0180*/  CS2R R10, SRZ ;  /* 0x00000000000a7805 */ /* 0x000fe2000001ff00 */
[----:B------:R-:W2:Y:S01]  /*0190*/  LDCU.128 UR48, c[0x3][0x20] ;  /* 0x00c00400ff3077ac */ /* 0x000ea20008000c00 */
[----:B------:R-:W-:-:S02]  /*01a0*/  ISETP.NE.AND.EX P0, PT, R0, RZ, PT, P0 ;  /* 0x000000ff0000720c */ /* 0x000fc40003f05300 */
[----:B------:R-:W-:Y:S01]  /*01b0*/  CS2R R8, SRZ ;  /* 0x0000000000087805 */ /* 0x000fe2000001ff00 */
[----:B------:R-:W3:Y:S01]  /*01c0*/  LDCU.128 UR44, c[0x3][0x40] ;  /* 0x00c00800ff2c77ac */ /* 0x000ee20008000c00 */
[----:B------:R-:W4:Y:S01]  /*01d0*/  LDCU.128 UR40, c[0x3][0x50] ;  /* 0x00c00a00ff2877ac */ /* 0x000f220008000c00 */
[----:B------:R-:W5:Y:S01]  /*01e0*/  LDCU.128 UR36, c[0x3][0x60] ;  /* 0x00c00c00ff2477ac */ /* 0x000f620008000c00 */
[----:B------:R-:W0:Y:S01]  /*01f0*/  LDCU.128 UR32, c[0x3][0x70] ;  /* 0x00c00e00ff2077ac */ /* 0x000e220008000c00 */
        /* <DEDUP_REMOVED lines=8> */
[----:B-1----:R-:W-:Y:S05]  /*0280*/  @!P0 BRA `(.L_x_2) ;  /* 0x0000005000bc8947 */ /* 0x002fea0003800000 */
[----:B------:R-:W1:Y:S01]  /*0290*/  LDC R18, c[0x3][0x38] ;  /* 0x00c00e00ff127b82 */ /* 0x000e620000000800 */
[----:B------:R-:W-:Y:S01]  /*02a0*/  ISETP.LT.U32.AND P0, PT, R2, 0x40, PT ;  /* 0x000000400200780c */ /* 0x000fe20003f01070 */
[----:B------:R-:W-:Y:S01]  /*02b0*/  IMAD.MOV.U32 R13, RZ, RZ, RZ ;  /* 0x000000ffff0d7224 */ /* 0x000fe200078e00ff */
[----:B------:R-:W-:Y:S02]  /*02c0*/  CS2R R6, SRZ ;  /* 0x0000000000067805 */ /* 0x000fe4000001ff00 */
[----:B------:R-:W-:Y:S02]  /*02d0*/  CS2R R4, SRZ ;  /* 0x0000000000047805 */ /* 0x000fe4000001ff00 */
[----:B------:R-:W-:Y:S02]  /*02e0*/  ISETP.LT.U32.AND.EX P0, PT, R0, RZ, PT, P0 ;  /* 0x000000ff0000720c */ /* 0x000fe40003f01100 */
[----:B------:R-:W-:Y:S02]  /*02f0*/  CS2R R10, SRZ ;  /* 0x00000000000a7805 */ /* 0x000fe4000001ff00 */
[----:B------:R-:W-:-:S02]  /*0300*/  CS2R R8, SRZ ;  /* 0x0000000000087805 */ /* 0x000fc4000001ff00 */
[----:B------:R-:W-:Y:S02]  /*0310*/  SEL R2, R2, 0x40, P0 ;  /* 0x0000004002027807 */ /* 0x000fe40000000000 */
[----:B-1----:R-:W-:-:S07]  /*0320*/  LOP3.LUT R18, R18, 0x80000000, RZ, 0x3c, !PT ;  /* 0x8000000012127812 */ /* 0x002fce00078e3cff */
.L_x_3:
[----:B------:R-:W1:Y:S01]  /*0330*/  LDC.64 R24, c[0x3][RZ] ;  /* 0x00c00000ff187b82 */ /* 0x000e620000000a00 */
[----:B------:R-:W-:Y:S01]  /*0340*/  PRMT R3, R16, 0x123, RZ ;  /* 0x0000012310037816 */ /* 0x000fe200000000ff */
[----:B------:R-:W-:Y:S01]  /*0350*/  VIADD R13, R13, 0x1 ;  /* 0x000000010d0d7836 */ /* 0x000fe20000000000 */
[C---:B------:R-:W-:Y:S02]  /*0360*/  PRMT R0, R17.reuse, 0x123, RZ ;  /* 0x0000012311007816 */ /* 0x040fe400000000ff */
[----:B------:R-:W-:Y:S02]  /*0370*/  IADD3 R17, P1, PT, R17, 0x1, RZ ;  /* 0x0000000111117810 */ /* 0x000fe40007f3e0ff */
[----:B------:R-:W-:Y:S01]  /*0380*/  ISETP.GE.U32.AND P0, PT, R13, R2, PT ;  /* 0x000000020d00720c */ /* 0x000fe20003f06070 */
[----:B------:R-:W0:Y:S02]  /*0390*/  LDC.64 R14, c[0x3][0x8] ;  /* 0x00c00200ff0e7b82 */ /* 0x000e240000000a00 */
[----:B------:R-:W-:Y:S01]  /*03a0*/  IMAD.X R16, RZ, RZ, R16, P1 ;  /* 0x000000ffff107224 */ /* 0x000fe200008e0610 */
[----:B-1----:R-:W-:-:S04]  /*03b0*/  IADD3 R20, PT, PT, R3, -0x4f124230, R24 ;  /* 0xb0edbdd003147810 */ /* 0x002fc80007ffe018 */
[C---:B------:R-:W-:Y:S01]  /*03c0*/  IADD3 R24, PT, PT, -R20.reuse, 0x5ab00ac5, RZ ;  /* 0x5ab00ac514187810 */ /* 0x040fe20007ffe1ff */
[C---:B------:R-:W-:Y:S02]  /*03d0*/  VIADD R12, R20.reuse, 0xa54ff53a ;  /* 0xa54ff53a140c7836 */ /* 0x040fe40000000000 */
[----:B------:R-:W-:-:S03]  /*03e0*/  VIADD R20, R20, 0x8909ae5 ;  /* 0x08909ae514147836 */ /* 0x000fc60000000000 */
[C-C-:B------:R-:W-:Y:S02]  /*03f0*/  SHF.L.W.U32.HI R19, R12.reuse, 0x1a, R12.reuse ;  /* 0x0000001a0c137819 */ /* 0x140fe40000010e0c */
[C-C-:B------:R-:W-:Y:S02]  /*0400*/  SHF.L.W.U32.HI R22, R12.reuse, 0x15, R12.reuse ;  /* 0x000000150c167819 */ /* 0x140fe40000010e0c */
[C---:B------:R-:W-:Y:S02]  /*0410*/  SHF.L.W.U32.HI R21, R12.reuse, 0x7, R12 ;  /* 0x000000070c157819 */ /* 0x040fe40000010e0c */
[----:B------:R-:W-:Y:S02]  /*0420*/  LOP3.LUT R23, R12, 0x510e527f, RZ, 0xc0, !PT ;  /* 0x510e527f0c177812 */ /* 0x000fe400078ec0ff */
[----:B------:R-:W-:Y:S02]  /*0430*/  LOP3.LUT R19, R21, R19, R22, 0x96, !PT ;  /* 0x0000001315137212 */ /* 0x000fe400078e9616 */
[----:B------:R-:W-:-:S02]  /*0440*/  LOP3.LUT R24, R23, 0x9b05688c, R24, 0xf8, !PT ;  /* 0x9b05688c17187812 */ /* 0x000fc400078ef818 */
[----:B------:R-:W-:-:S04]  /*0450*/  IADD3 R21, PT, PT, R0, 0x1f83d9ab, R25 ;  /* 0x1f83d9ab00157810 */ /* 0x000fc80007ffe019 */
[----:B------:R-:W-:-:S04]  /*0460*/  IADD3 R21, PT, PT, R19, R21, R24 ;  /* 0x0000001513157210 */ /* 0x000fc80007ffe018 */
[C---:B------:R-:W-:Y:S01]  /*0470*/  IADD3 R26, PT, PT, -R21.reuse, 0x43910c8d, RZ ;  /* 0x43910c8d151a7810 */ /* 0x040fe20007ffe1ff */
[----:B------:R-:W-:-:S05]  /*0480*/  VIADD R19, R21, 0x3c6ef372 ;  /* 0x3c6ef37215137836 */ /* 0x000fca0000000000 */
[C---:B------:R-:W-:Y:S02]  /*0490*/  LOP3.LUT R25, R19.reuse, R12, RZ, 0xc0, !PT ;  /* 0x0000000c13197212 */ /* 0x040fe400078ec0ff */
[C-C-:B------:R-:W-:Y:S02]  /*04a0*/  SHF.L.W.U32.HI R22, R19.reuse, 0x1a, R19.reuse ;  /* 0x0000001a13167819 */ /* 0x140fe40000010e13 */
[C-C-:B------:R-:W-:Y:S02]  /*04b0*/  SHF.L.W.U32.HI R23, R19.reuse, 0x15, R19.reuse ;  /* 0x0000001513177819 */ /* 0x140fe40000010e13 */
[----:B------:R-:W-:Y:S02]  /*04c0*/  SHF.L.W.U32.HI R24, R19, 0x7, R19 ;  /* 0x0000000713187819 */ /* 0x000fe40000010e13 */
[----:B------:R-:W-:Y:S02]  /*04d0*/  LOP3.LUT R25, R25, 0x510e527f, R26, 0xf8, !PT ;  /* 0x510e527f19197812 */ /* 0x000fe400078ef81a */
[----:B------:R-:W-:-:S02]  /*04e0*/  LOP3.LUT R22, R24, R22, R23, 0x96, !PT ;  /* 0x0000001618167212 */ /* 0x000fc400078e9617 */
[----:B0-----:R-:W-:Y:S02]  /*04f0*/  IADD3 R25, PT, PT, R25, -0x64fa9774, R14 ;  /* 0x9b05688c19197810 */ /* 0x001fe40007ffe00e */
[C-C-:B------:R-:W-:Y:S02]  /*0500*/  SHF.L.W.U32.HI R23, R20.reuse, 0x1e, R20.reuse ;  /* 0x0000001e14177819 */ /* 0x140fe40000010e14 */
[--C-:B------:R-:W-:Y:S01]  /*0510*/  SHF.L.W.U32.HI R14, R20, 0x13, R20.reuse ;  /* 0x00000013140e7819 */ /* 0x100fe20000010e14 */
        /* <DEDUP_REMOVED lines=8> */
[C-C-:B------:R-:W-:Y:S01]  /*05a0*/  SHF.L.W.U32.HI R23, R14.reuse, 0x1a, R14.reuse ;  /* 0x0000001a0e177819 */ /* 0x140fe20000010e0e */
[----:B------:R-:W-:Y:S01]  /*05b0*/  VIADD R21, R21, 0x2a01a605 ;  /* 0x2a01a60515157836 */ /* 0x000fe20000000000 */
[C-C-:B------:R-:W-:Y:S02]  /*05c0*/  SHF.L.W.U32.HI R24, R14.reuse, 0x15, R14.reuse ;  /* 0x000000150e187819 */ /* 0x140fe40000010e0e */
[----:B------:R-:W-:Y:S02]  /*05d0*/  SHF.L.W.U32.HI R25, R14, 0x7, R14 ;  /* 0x000000070e197819 */ /* 0x000fe40000010e0e */
[----:B------:R-:W-:-:S02]  /*05e0*/  LOP3.LUT R26, R27, R12, R26, 0xf8, !PT ;  /* 0x0000000c1b1a7212 */ /* 0x000fc400078ef81a */
[----:B------:R-:W-:Y:S02]  /*05f0*/  LOP3.LUT R23, R25, R23, R24, 0x96, !PT ;  /* 0x0000001719177212 */ /* 0x000fe400078e9618 */
[----:B------:R-:W-:Y:S02]  /*0600*/  IADD3 R26, PT, PT, R26, 0x510e527f, R15 ;  /* 0x510e527f1a1a7810 */ /* 0x000fe40007ffe00f */
[C-C-:B------:R-:W-:Y:S02]  /*0610*/  SHF.L.W.U32.HI R24, R21.reuse, 0x1e, R21.reuse ;  /* 0x0000001e15187819 */ /* 0x140fe40000010e15 */
[--C-:B------:R-:W-:Y:S01]  /*0620*/  SHF.L.W.U32.HI R25, R21, 0x13, R21.reuse ;  /* 0x0000001315197819 */ /* 0x100fe20000010e15 */
[----:B------:R-:W-:Y:S01]  /*0630*/  IMAD.IADD R23, R23, 0x1, R26 ;  /* 0x0000000117177824 */ /* 0x000fe200078e021a */
[----:B------:R-:W-:-:S03]  /*0640*/  SHF.L.W.U32.HI R26, R21, 0xa, R21 ;  /* 0x0000000a151a7819 */ /* 0x000fc60000010e15 */
[C---:B------:R-:W-:Y:S01]  /*0650*/  VIADD R15, R23.reuse, 0x6a09e667 ;  /* 0x6a09e667170f7836 */ /* 0x040fe20000000000 */
[----:B------:R-:W-:Y:S02]  /*0660*/  LOP3.LUT R25, R26, R24, R25, 0x96, !PT ;  /* 0x000000181a197212 */ /* 0x000fe400078e9619 */
[----:B------:R-:W-:Y:S02]  /*0670*/  IADD3 R29, PT, PT, -R23, -0x6a09e668, RZ ;  /* 0x95f61998171d7810 */ /* 0x000fe40007ffe1ff */
[C---:B------:R-:W-:Y:S02]  /*0680*/  LOP3.LUT R24, R15.reuse, R14, RZ, 0xc0, !PT ;  /* 0x0000000e0f187212 */ /* 0x040fe400078ec0ff */
[C-C-:B------:R-:W-:Y:S02]  /*0690*/  SHF.L.W.U32.HI R26, R15.reuse, 0x1a, R15.reuse ;  /* 0x0000001a0f1a7819 */ /* 0x140fe40000010e0f */
[C-C-:B------:R-:W-:Y:S02]  /*06a0*/  SHF.L.W.U32.HI R27, R15.reuse, 0x15, R15.reuse ;  /* 0x000000150f1b7819 */ /* 0x140fe40000010e0f */
[----:B------:R-:W-:-:S02]  /*06b0*/  SHF.L.W.U32.HI R28, R15, 0x7, R15 ;  /* 0x000000070f1c7819 */ /* 0x000fc40000010e0f */
[----:B------:R-:W-:Y:S02]  /*06c0*/  LOP3.LUT R29, R24, R19, R29, 0xf8, !PT ;  /* 0x00000013181d7212 */ /* 0x000fe400078ef81d */
[----:B------:R-:W-:Y:S02]  /*06d0*/  LOP3.LUT R24, R20, 0x6a09e667, R21, 0xe8, !PT ;  /* 0x6a09e66714187812 */ /* 0x000fe400078ee815 */
[----:B------:R-:W-:Y:S02]  /*06e0*/  LOP3.LUT R26, R28, R26, R27, 0x96, !PT ;  /* 0x0000001a1c1a7212 */ /* 0x000fe400078e961b */
[----:B------:R-:W-:Y:S02]  /*06f0*/  IADD3 R29, PT, PT, R29, UR52, R12 ;  /* 0x000000341d1d7c10 */ /* 0x000fe4000fffe00c */
[----:B------:R-:W-:-:S03]  /*0700*/  IADD3 R22, PT, PT, R22, R25, R24 ;  /* 0x0000001916167210 */ /* 0x000fc60007ffe018 */
[----:B------:R-:W-:Y:S01]  /*0710*/  IMAD.IADD R25, R26, 0x1, R29 ;  /* 0x000000011a197824 */ /* 0x000fe200078e021d */
[C-C-:B------:R-:W-:Y:S02]  /*0720*/  SHF.L.W.U32.HI R24, R22.reuse, 0x1e, R22.reuse ;  /* 0x0000001e16187819 */ /* 0x140fe40000010e16 */
[--C-:B------:R-:W-:Y:S01]  /*0730*/  SHF.L.W.U32.HI R27, R22, 0x13, R22.reuse ;  /* 0x00000013161b7819 */ /* 0x100fe20000010e16 */
[----:B------:R-:W-:Y:S01]  /*0740*/  IMAD.IADD R12, R20, 0x1, R25 ;  /* 0x00000001140c7824 */ /* 0x000fe200078e0219 */
[--C-:B------:R-:W-:Y:S02]  /*0750*/  SHF.L.W.U32.HI R26, R22, 0xa, R22.reuse ;  /* 0x0000000a161a7819 */ /* 0x100fe40000010e16 */
[----:B------:R-:W-:Y:S02]  /*0760*/  LOP3.LUT R20, R21, R20, R22, 0xe8, !PT ;  /* 0x0000001415147212 */ /* 0x000fe400078ee816 */
[----:B------:R-:W-:Y:S02]  /*0770*/  LOP3.LUT R24, R26, R24, R27, 0x96, !PT ;  /* 0x000000181a187212 */ /* 0x000fe400078e961b */
[----:B------:R-:W-:-:S02]  /*0780*/  SHF.L.W.U32.HI R26, R12, 0x1a, R12 ;  /* 0x0000001a0c1a7819 */ /* 0x000fc40000010e0c */
[C-C-:B------:R-:W-:Y:S02]  /*0790*/  SHF.L.W.U32.HI R27, R12.reuse, 0x15, R12.reuse ;  /* 0x000000150c1b7819 */ /* 0x140fe40000010e0c */
[----:B------:R-:W-:Y:S02]  /*07a0*/  SHF.L.W.U32.HI R28, R12, 0x7, R12 ;  /* 0x000000070c1c7819 */ /* 0x000fe40000010e0c */
[----:B------:R-:W-:Y:S02]  /*07b0*/  LOP3.LUT R30, R14, R12, R15, 0xb8, !PT ;  /* 0x0000000c0e1e7212 */ /* 0x000fe400078eb80f */
        /* <DEDUP_REMOVED lines=43> */
[----:B--2---:R-:W-:Y:S02]  /*0a70*/  IADD3 R29, PT, PT, R29, UR48, R12 ;  /* 0x000000301d1d7c10 */ /* 0x004fe4000fffe00c */
        /* <DEDUP_REMOVED lines=70> */
[----:B------:R-:W-:Y:S01]  /*0ee0*/  IADD3 R21, PT, PT, R20, R21, R24 ;  /* 0x0000001514157210 */ /* 0x000fe20007ffe018 */
[----:B------:R-:W0:Y:S02]  /*0ef0*/  LDC R30, c[0x3][0x3c] ;  /* 0x00c00f00ff1e7b82 */ /* 0x000e240000000800 */
[----:B------:R-:W-:Y:S01]  /*0f00*/  IMAD.IADD R20, R26, 0x1, R19 ;  /* 0x000000011a147824 */ /* 0x000fe200078e0213 */
[----:B------:R-:W-:-:S02]  /*0f10*/  SHF.L.W.U32.HI R24, R21, 0x1e, R21 ;  /* 0x0000001e15187819 */ /* 0x000fc40000010e15 */
[--C-:B------:R-:W-:Y:S01]  /*0f20*/  SHF.L.W.U32.HI R27, R21, 0x13, R21.reuse ;  /* 0x00000013151b7819 */ /* 0x100fe20000010e15 */
[----:B------:R-:W-:Y:S01]  /*0f30*/  IMAD.IADD R19, R25, 0x1, R20 ;  /* 0x0000000119137824 */ /* 0x000fe200078e0214 */
[--C-:B------:R-:W-:Y:S02]  /*0f40*/  SHF.L.W.U32.HI R26, R21, 0xa, R21.reuse ;  /* 0x0000000a151a7819 */ /* 0x100fe40000010e15 */
[----:B------:R-:W-:Y:S02]  /*0f50*/  LOP3.LUT R25, R22, R25, R21, 0xe8, !PT ;  /* 0x0000001916197212 */ /* 0x000fe400078ee815 */
[----:B------:R-:W-:Y:S02]  /*0f60*/  LOP3.LUT R24, R26, R24, R27, 0x96, !PT ;  /* 0x000000181a187212 */ /* 0x000fe400078e961b */
[C-C-:B------:R-:W-:Y:S02]  /*0f70*/  SHF.L.W.U32.HI R26, R19.reuse, 0x1a, R19.reuse ;  /* 0x0000001a131a7819 */ /* 0x140fe40000010e13 */
[----:B------:R-:W-:-:S02]  /*0f80*/  SHF.L.W.U32.HI R27, R19, 0x15, R19 ;  /* 0x00000015131b7819 */ /* 0x000fc40000010e13 */
[----:B------:R-:W-:Y:S02]  /*0f90*/  SHF.L.W.U32.HI R28, R19, 0x7, R19 ;  /* 0x00000007131c7819 */ /* 0x000fe40000010e13 */
[----:B------:R-:W-:Y:S02]  /*0fa0*/  LOP3.LUT R29, R15, R19, R12, 0xb8, !PT ;  /* 0x000000130f1d7212 */ /* 0x000fe400078eb80c */
[----:B------:R-:W-:Y:S02]  /*0fb0*/  IADD3 R24, PT, PT, R23, R24, R25 ;  /* 0x0000001817187210 */ /* 0x000fe40007ffe019 */
[----:B------:R-:W-:Y:S02]  /*0fc0*/  LOP3.LUT R25, R28, R26, R27, 0x96, !PT ;  /* 0x0000001a1c197212 */ /* 0x000fe400078e961b */
[----:B------:R-:W-:Y:S02]  /*0fd0*/  IADD3 R14, PT, PT, R29, R18, R14 ;  /* 0x000000121d0e7210 */ /* 0x000fe40007ffe00e */
[----:B------:R-:W-:-:S02]  /*0fe0*/  SHF.L.W.U32.HI R23, R24, 0x1e, R24 ;  /* 0x0000001e18177819 */ /* 0x000fc40000010e18 */
[C---:B------:R-:W-:Y:S01]  /*0ff0*/  SHF.L.W.U32.HI R26, R24.reuse, 0x13, R24 ;  /* 0x00000013181a7819 */ /* 0x040fe20000010e18 */
[----:B------:R-:W-:Y:S01]  /*1000*/  IMAD.IADD R25, R25, 0x1, R14 ;  /* 0x0000000119197824 */ /* 0x000fe200078e020e */
[----:B------:R-:W-:-:S03]  /*1010*/  SHF.L.W.U32.HI R27, R24, 0xa, R24 ;  /* 0x0000000a181b7819 */ /* 0x000fc60000010e18 */
[----:B------:R-:W-:Y:S01]  /*1020*/  IMAD.IADD R14, R22, 0x1, R25 ;  /* 0x00000001160e7824 */ /* 0x000fe200078e0219 */
[----:B------:R-:W-:Y:S02]  /*1030*/  LOP3.LUT R23, R27, R23, R26, 0x96, !PT ;  /* 0x000000171b177212 */ /* 0x000fe400078e961a */
[----:B------:R-:W-:Y:S02]  /*1040*/  LOP3.LUT R22, R21, R22, R24, 0xe8, !PT ;  /* 0x0000001615167212 */ /* 0x000fe400078ee818 */
[C-C-:B------:R-:W-:Y:S02]  /*1050*/  SHF.L.W.U32.HI R26, R14.reuse, 0x1a, R14.reuse ;  /* 0x0000001a0e1a7819 */ /* 0x140fe40000010e0e */
[C-C-:B------:R-:W-:Y:S02]  /*1060*/  SHF.L.W.U32.HI R27, R14.reuse, 0x15, R14.reuse ;  /* 0x000000150e1b7819 */ /* 0x140fe40000010e0e */
[----:B------:R-:W-:Y:S02]  /*1070*/  SHF.L.W.U32.HI R28, R14, 0x7, R14 ;  /* 0x000000070e1c7819 */ /* 0x000fe40000010e0e */
[----:B------:R-:W-:-:S02]  /*1080*/  IADD3 R23, PT, PT, R20, R23, R22 ;  /* 0x0000001714177210 */ /* 0x000fc40007ffe016 */
[----:B0-----:R-:W-:Y:S02]  /*1090*/  IADD3 R20, PT, PT, R15, 0x40, R30 ;  /* 0x000000400f147810 */ /* 0x001fe40007ffe01e */
[----:B------:R-:W-:Y:S02]  /*10a0*/  LOP3.LUT R22, R28, R26, R27, 0x96, !PT ;  /* 0x0000001a1c167212 */ /* 0x000fe400078e961b */
[----:B------:R-:W-:Y:S02]  /*10b0*/  LOP3.LUT R15, R12, R14, R19, 0xb8, !PT ;  /* 0x0000000e0c0f7212 */ /* 0x000fe400078eb813 */
[C-C-:B------:R-:W-:Y:S02]  /*10c0*/  SHF.L.W.U32.HI R26, R0.reuse, 0x19, R0.reuse ;  /* 0x00000019001a7819 */ /* 0x140fe40000010e00 */
[--C-:B------:R-:W-:Y:S02]  /*10d0*/  SHF.L.W.U32.HI R27, R0, 0xe, R0.reuse ;  /* 0x0000000e001b7819 */ /* 0x100fe40000010e00 */
[----:B------:R-:W-:-:S02]  /*10e0*/  SHF.R.U32.HI R28, RZ, 0x3, R0 ;  /* 0x00000003ff1c7819 */ /* 0x000fc40000011600 */
[----:B------:R-:W-:Y:S02]  /*10f0*/  IADD3 R22, PT, PT, R22, R20, R15 ;  /* 0x0000001416167210 */ /* 0x000fe40007ffe00f */
[----:B------:R-:W-:Y:S02]  /*1100*/  LOP3.LUT R30, R28, R26, R27, 0x96, !PT ;  /* 0x0000001a1c1e7212 */ /* 0x000fe400078e961b */
[--C-:B------:R-:W-:Y:S01]  /*1110*/  SHF.L.W.U32.HI R26, R23, 0x1e, R23.reuse ;  /* 0x0000001e171a7819 */ /* 0x100fe20000010e17 */
[----:B------:R-:W-:Y:S01]  /*1120*/  IMAD.IADD R15, R21, 0x1, R22 ;  /* 0x00000001150f7824 */ /* 0x000fe200078e0216 */
[C-C-:B------:R-:W-:Y:S02]  /*1130*/  SHF.L.W.U32.HI R27, R23.reuse, 0x13, R23.reuse ;  /* 0x00000013171b7819 */ /* 0x140fe40000010e17 */
[----:B------:R-:W-:Y:S02]  /*1140*/  SHF.L.W.U32.HI R28, R23, 0xa, R23 ;  /* 0x0000000a171c7819 */ /* 0x000fe40000010e17 */
[----:B------:R-:W-:-:S02]  /*1150*/  IADD3 R20, PT, PT, R30, 0x205000, R3 ;  /* 0x002050001e147810 */ /* 0x000fc40007ffe003 */
[----:B------:R-:W-:Y:S02]  /*1160*/  LOP3.LUT R26, R28, R26, R27, 0x96, !PT ;  /* 0x0000001a1c1a7212 */ /* 0x000fe400078e961b */
[----:B------:R-:W-:Y:S02]  /*1170*/  LOP3.LUT R21, R24, R21, R23, 0xe8, !PT ;  /* 0x0000001518157212 */ /* 0x000fe400078ee817 */
[C-C-:B------:R-:W-:Y:S02]  /*1180*/  SHF.L.W.U32.HI R3, R15.reuse, 0x1a, R15.reuse ;  /* 0x0000001a0f037819 */ /* 0x140fe40000010e0f */
[C-C-:B------:R-:W-:Y:S02]  /*1190*/  SHF.L.W.U32.HI R28, R15.reuse, 0x15, R15.reuse ;  /* 0x000000150f1c7819 */ /* 0x140fe40000010e0f */
[----:B------:R-:W-:Y:S02]  /*11a0*/  SHF.L.W.U32.HI R27, R15, 0x7, R15 ;  /* 0x000000070f1b7819 */ /* 0x000fe40000010e0f */
[----:B------:R-:W-:-:S02]  /*11b0*/  IADD3 R26, PT, PT, R25, R26, R21 ;  /* 0x0000001a191a7210 */ /* 0x000fc40007ffe015 */
[----:B------:R-:W-:Y:S02]  /*11c0*/  LOP3.LUT R27, R27, R3, R28, 0x96, !PT ;  /* 0x000000031b1b7212 */ /* 0x000fe400078e961c */
[----:B---3--:R-:W-:Y:S02]  /*11d0*/  IADD3 R25, PT, PT, R12, UR44, R20 ;  /* 0x0000002c0c197c10 */ /* 0x008fe4000fffe014 */
[----:B------:R-:W-:Y:S02]  /*11e0*/  LOP3.LUT R28, R19, R15, R14, 0xb8, !PT ;  /* 0x0000000f131c7212 */ /* 0x000fe400078eb80e */
[C-C-:B------:R-:W-:Y:S02]  /*11f0*/  SHF.L.W.U32.HI R3, R26.reuse, 0x1e, R26.reuse ;  /* 0x0000001e1a037819 */ /* 0x140fe40000010e1a */
[C-C-:B------:R-:W-:Y:S02]  /*1200*/  SHF.L.W.U32.HI R12, R26.reuse, 0x13, R26.reuse ;  /* 0x000000131a0c7819 */ /* 0x140fe40000010e1a */
[----:B------:R-:W-:-:S02]  /*1210*/  SHF.L.W.U32.HI R21, R26, 0xa, R26 ;  /* 0x0000000a1a157819 */ /* 0x000fc40000010e1a */
[----:B------:R-:W-:Y:S01]  /*1220*/  IADD3 R29, PT, PT, R27, R25, R28 ;  /* 0x000000191b1d7210 */ /* 0x000fe20007ffe01c */
[----:B------:R-:W-:Y:S01]  /*1230*/  VIADD R25, R0, 0x280000 ;  /* 0x0028000000197836 */ /* 0x000fe20000000000 */
[----:B------:R-:W-:Y:S02]  /*1240*/  LOP3.LUT R21, R21, R3, R12, 0x96, !PT ;  /* 0x0000000315157212 */ /* 0x000fe400078e960c */
[----:B------:R-:W-:Y:S01]  /*1250*/  LOP3.LUT R27, R23, R24, R26, 0xe8, !PT ;  /* 0x00000018171b7212 */ /* 0x000fe200078ee81a */
[----:B------:R-:W-:Y:S01]  /*1260*/  IMAD.IADD R3, R24, 0x1, R29 ;  /* 0x0000000118037824 */ /* 0x000fe200078e021d */
[----:B------:R-:W-:Y:S02]  /*1270*/  IADD3 R28, PT, PT, R19, UR45, R25 ;  /* 0x0000002d131c7c10 */ /* 0x000fe4000fffe019 */
[----:B------:R-:W-:Y:S02]  /*1280*/  IADD3 R21, PT, PT, R22, R21, R27 ;  /* 0x0000001516157210 */ /* 0x000fe40007ffe01b */
[----:B------:R-:W-:-:S02]  /*1290*/  SHF.L.W.U32.HI R22, R3, 0x1a, R3 ;  /* 0x0000001a03167819 */ /* 0x000fc40000010e03 */
[C-C-:B------:R-:W-:Y:S02]  /*12a0*/  SHF.L.W.U32.HI R31, R3.reuse, 0x15, R3.reuse ;  /* 0x00000015031f7819 */ /* 0x140fe40000010e03 */
[----:B------:R-:W-:Y:S02]  /*12b0*/  SHF.L.W.U32.HI R24, R3, 0x7, R3 ;  /* 0x0000000703187819 */ /* 0x000fe40000010e03 */
[C-C-:B------:R-:W-:Y:S02]  /*12c0*/  SHF.L.W.U32.HI R0, R21.reuse, 0x1e, R21.reuse ;  /* 0x0000001e15007819 */ /* 0x140fe40000010e15 */
[C-C-:B------:R-:W-:Y:S02]  /*12d0*/  SHF.L.W.U32.HI R27, R21.reuse, 0x13, R21.reuse ;  /* 0x00000013151b7819 */ /* 0x140fe40000010e15 */
[----:B------:R-:W-:Y:S02]  /*12e0*/  SHF.L.W.U32.HI R12, R21, 0xa, R21 ;  /* 0x0000000a150c7819 */ /* 0x000fe40000010e15 */
[----:B------:R-:W-:-:S02]  /*12f0*/  LOP3.LUT R24, R24, R22, R31, 0x96, !PT ;  /* 0x0000001618187212 */ /* 0x000fc400078e961f */
[----:B------:R-:W-:Y:S02]  /*1300*/  LOP3.LUT R19, R14, R3, R15, 0xb8, !PT ;  /* 0x000000030e137212 */ /* 0x000fe400078eb80f */
[----:B------:R-:W-:Y:S02]  /*1310*/  LOP3.LUT R0, R12, R0, R27, 0x96, !PT ;  /* 0x000000000c007212 */ /* 0x000fe400078e961b */
[----:B------:R-:W-:Y:S02]  /*1320*/  LOP3.LUT R22, R26, R23, R21, 0xe8, !PT ;  /* 0x000000171a167212 */ /* 0x000fe400078ee815 */
[----:B------:R-:W-:Y:S02]  /*1330*/  IADD3 R28, PT, PT, R24, R28, R19 ;  /* 0x0000001c181c7210 */ /* 0x000fe40007ffe013 */
[----:B------:R-:W-:Y:S02]  /*1340*/  IADD3 R22, PT, PT, R29, R0, R22 ;  /* 0x000000001d167210 */ /* 0x000fe40007ffe016 */
[C---:B------:R-:W-:Y:S01]  /*1350*/  SHF.L.W.U32.HI R24, R20.reuse, 0xf, R20 ;  /* 0x0000000f14187819 */ /* 0x040fe20000010e14 */
[----:B------:R-:W-:Y:S01]  /*1360*/  IMAD.IADD R12, R23, 0x1, R28 ;  /* 0x00000001170c7824 */ /* 0x000fe200078e021c */
[----:B------:R-:W-:-:S02]  /*1370*/  SHF.L.W.U32.HI R31, R20, 0xd, R20 ;  /* 0x0000000d141f7819 */ /* 0x000fc40000010e14 */
[----:B------:R-:W-:Y:S02]  /*1380*/  SHF.R.U32.HI R32, RZ, 0xa, R20 ;  /* 0x0000000aff207819 */ /* 0x000fe40000011614 */
[C-C-:B------:R-:W-:Y:S02]  /*1390*/  SHF.L.W.U32.HI R0, R22.reuse, 0x1e, R22.reuse ;  /* 0x0000001e16007819 */ /* 0x140fe40000010e16 */
[C-C-:B------:R-:W-:Y:S02]  /*13a0*/  SHF.L.W.U32.HI R19, R22.reuse, 0x13, R22.reuse ;  /* 0x0000001316137819 */ /* 0x140fe40000010e16 */
[----:B------:R-:W-:Y:S02]  /*13b0*/  SHF.L.W.U32.HI R23, R22, 0xa, R22 ;  /* 0x0000000a16177819 */ /* 0x000fe40000010e16 */
[----:B------:R-:W-:Y:S02]  /*13c0*/  LOP3.LUT R24, R32, R24, R31, 0x96, !PT ;  /* 0x0000001820187212 */ /* 0x000fe400078e961f */
[----:B------:R-:W-:-:S02]  /*13d0*/  SHF.L.W.U32.HI R27, R12, 0x1a, R12 ;  /* 0x0000001a0c1b7819 */ /* 0x000fc40000010e0c */
[C-C-:B------:R-:W-:Y:S02]  /*13e0*/  SHF.L.W.U32.HI R30, R12.reuse, 0x15, R12.reuse ;  /* 0x000000150c1e7819 */ /* 0x140fe40000010e0c */
[----:B------:R-:W-:Y:S02]  /*13f0*/  SHF.L.W.U32.HI R29, R12, 0x7, R12 ;  /* 0x000000070c1d7819 */ /* 0x000fe40000010e0c */
[----:B------:R-:W-:Y:S02]  /*1400*/  LOP3.LUT R19, R23, R0, R19, 0x96, !PT ;  /* 0x0000000017137212 */ /* 0x000fe400078e9613 */
[----:B------:R-:W-:Y:S02]  /*1410*/  IADD3 R23, PT, PT, R14, UR46, R24 ;  /* 0x0000002e0e177c10 */ /* 0x000fe4000fffe018 */
[----:B------:R-:W-:Y:S02]  /*1420*/  LOP3.LUT R27, R29, R27, R30, 0x96, !PT ;  /* 0x0000001b1d1b7212 */ /* 0x000fe400078e961e */
[----:B------:R-:W-:-:S02]  /*1430*/  LOP3.LUT R0, R21, R26, R22, 0xe8, !PT ;  /* 0x0000001a15007212 */ /* 0x000fc400078ee816 */
[----:B------:R-:W-:Y:S02]  /*1440*/  LOP3.LUT R14, R15, R12, R3, 0xb8, !PT ;  /* 0x0000000c0f0e7212 */ /* 0x000fe400078eb803 */
[----:B------:R-:W-:Y:S02]  /*1450*/  IADD3 R19, PT, PT, R28, R19, R0 ;  /* 0x000000131c137210 */ /* 0x000fe40007ffe000 */
[----:B------:R-:W-:Y:S02]  /*1460*/  IADD3 R27, PT, PT, R27, R23, R14 ;  /* 0x000000171b1b7210 */ /* 0x000fe40007ffe00e */
[C-C-:B------:R-:W-:Y:S02]  /*1470*/  SHF.L.W.U32.HI R0, R19.reuse, 0x1e, R19.reuse ;  /* 0x0000001e13007819 */ /* 0x140fe40000010e13 */
[C---:B------:R-:W-:Y:S01]  /*1480*/  SHF.L.W.U32.HI R29, R19.reuse, 0x13, R19 ;  /* 0x00000013131d7819 */ /* 0x040fe20000010e13 */
[----:B------:R-:W-:Y:S01]  /*1490*/  IMAD.IADD R23, R26, 0x1, R27 ;  /* 0x000000011a177824 */ /* 0x000fe200078e021b */
[----:B------:R-:W-:-:S02]  /*14a0*/  SHF.L.W.U32.HI R14, R19, 0xa, R19 ;  /* 0x0000000a130e7819 */ /* 0x000fc40000010e13 */
[C-C-:B------:R-:W-:Y:S02]  /*14b0*/  SHF.L.W.U32.HI R28, R25.reuse, 0xf, R25.reuse ;  /* 0x0000000f191c7819 */ /* 0x140fe40000010e19 */
[--C-:B------:R-:W-:Y:S02]  /*14c0*/  SHF.L.W.U32.HI R31, R25, 0xd, R25.reuse ;  /* 0x0000000d191f7819 */ /* 0x100fe40000010e19 */
[----:B------:R-:W-:Y:S02]  /*14d0*/  SHF.R.U32.HI R30, RZ, 0xa, R25 ;  /* 0x0000000aff1e7819 */ /* 0x000fe40000011619 */
[----:B------:R-:W-:Y:S02]  /*14e0*/  LOP3.LUT R0, R14, R0, R29, 0x96, !PT ;  /* 0x000000000e007212 */ /* 0x000fe400078e961d */
[----:B------:R-:W-:Y:S02]  /*14f0*/  LOP3.LUT R26, R22, R21, R19, 0xe8, !PT ;  /* 0x00000015161a7212 */ /* 0x000fe400078ee813 */
[----:B------:R-:W-:-:S02]  /*1500*/  LOP3.LUT R28, R30, R28, R31, 0x96, !PT ;  /* 0x0000001c1e1c7212 */ /* 0x000fc400078e961f */
[C-C-:B------:R-:W-:Y:S02]  /*1510*/  SHF.L.W.U32.HI R14, R23.reuse, 0x1a, R23.reuse ;  /* 0x0000001a170e7819 */ /* 0x140fe40000010e17 */
[C-C-:B------:R-:W-:Y:S02]  /*1520*/  SHF.L.W.U32.HI R29, R23.reuse, 0x15, R23.reuse ;  /* 0x00000015171d7819 */ /* 0x140fe40000010e17 */
[----:B------:R-:W-:Y:S02]  /*1530*/  SHF.L.W.U32.HI R30, R23, 0x7, R23 ;  /* 0x00000007171e7819 */ /* 0x000fe40000010e17 */
[----:B------:R-:W-:Y:S02]  /*1540*/  IADD3 R26, PT, PT, R27, R0, R26 ;  /* 0x000000001b1a7210 */ /* 0x000fe40007ffe01a */
[----:B------:R-:W-:Y:S02]  /*1550*/  IADD3 R0, PT, PT, R15, UR47, R28 ;  /* 0x0000002f0f007c10 */ /* 0x000fe4000fffe01c */
[----:B------:R-:W-:-:S02]  /*1560*/  LOP3.LUT R14, R30, R14, R29, 0x96, !PT ;  /* 0x0000000e1e0e7212 */ /* 0x000fc400078e961d */
[----:B------:R-:W-:Y:S02]  /*1570*/  LOP3.LUT R15, R3, R23, R12, 0xb8, !PT ;  /* 0x00000017030f7212 */ /* 0x000fe400078eb80c */
[C-C-:B------:R-:W-:Y:S02]  /*1580*/  SHF.L.W.U32.HI R27, R26.reuse, 0x1e, R26.reuse ;  /* 0x0000001e1a1b7819 */ /* 0x140fe40000010e1a */
[C-C-:B------:R-:W-:Y:S02]  /*1590*/  SHF.L.W.U32.HI R30, R26.reuse, 0x13, R26.reuse ;  /* 0x000000131a1e7819 */ /* 0x140fe40000010e1a */
[--C-:B------:R-:W-:Y:S02]  /*15a0*/  SHF.L.W.U32.HI R29, R26, 0xa, R26.reuse ;  /* 0x0000000a1a1d7819 */ /* 0x100fe40000010e1a */
[----:B------:R-:W-:Y:S02]  /*15b0*/  IADD3 R0, PT, PT, R14, R0, R15 ;  /* 0x000000000e007210 */ /* 0x000fe40007ffe00f */
[----:B------:R-:W-:-:S02]  /*15c0*/  LOP3.LUT R14, R19, R22, R26, 0xe8, !PT ;  /* 0x00000016130e7212 */ /* 0x000fc400078ee81a */
[----:B------:R-:W-:Y:S01]  /*15d0*/  LOP3.LUT R15, R29, R27, R30, 0x96, !PT ;  /* 0x0000001b1d0f7212 */ /* 0x000fe200078e961e */
[----:B------:R-:W-:Y:S01]  /*15e0*/  IMAD.IADD R30, R21, 0x1, R0 ;  /* 0x00000001151e7824 */ /* 0x000fe200078e0200 */
[----:B------:R-:W-:Y:S02]  /*15f0*/  SHF.L.W.U32.HI R29, R24, 0xf, R24 ;  /* 0x0000000f181d7819 */ /* 0x000fe40000010e18 */
[----:B------:R-:W-:Y:S02]  /*1600*/  IADD3 R15, PT, PT, R0, R15, R14 ;  /* 0x0000000f000f7210 */ /* 0x000fe40007ffe00e */
[--C-:B------:R-:W-:Y:S02]  /*1610*/  SHF.L.W.U32.HI R0, R24, 0xd, R24.reuse ;  /* 0x0000000d18007819 */ /* 0x100fe40000010e18 */
[----:B------:R-:W-:Y:S02]  /*1620*/  SHF.R.U32.HI R31, RZ, 0xa, R24 ;  /* 0x0000000aff1f7819 */ /* 0x000fe40000011618 */
[----:B------:R-:W-:-:S02]  /*1630*/  SHF.L.W.U32.HI R14, R30, 0x1a, R30 ;  /* 0x0000001a1e0e7819 */ /* 0x000fc40000010e1e */
[C-C-:B------:R-:W-:Y:S02]  /*1640*/  SHF.L.W.U32.HI R21, R30.reuse, 0x15, R30.reuse ;  /* 0x000000151e157819 */ /* 0x140fe40000010e1e */
[----:B------:R-:W-:Y:S02]  /*1650*/  SHF.L.W.U32.HI R27, R30, 0x7, R30 ;  /* 0x000000071e1b7819 */ /* 0x000fe40000010e1e */
[----:B------:R-:W-:Y:S02]  /*1660*/  LOP3.LUT R0, R31, R29, R0, 0x96, !PT ;  /* 0x0000001d1f007212 */ /* 0x000fe400078e9600 */
[----:B------:R-:W-:Y:S02]  /*1670*/  LOP3.LUT R14, R27, R14, R21, 0x96, !PT ;  /* 0x0000000e1b0e7212 */ /* 0x000fe400078e9615 */
[----:B----4-:R-:W-:Y:S02]  /*1680*/  IADD3 R21, PT, PT, R3, UR40, R0 ;  /* 0x0000002803157c10 */ /* 0x010fe4000fffe000 */
[----:B------:R-:W-:-:S02]  /*1690*/  LOP3.LUT R3, R12, R30, R23, 0xb8, !PT ;  /* 0x0000001e0c037212 */ /* 0x000fc400078eb817 */
[C-C-:B------:R-:W-:Y:S02]  /*16a0*/  SHF.L.W.U32.HI R29, R15.reuse, 0x1e, R15.reuse ;  /* 0x0000001e0f1d7819 */ /* 0x140fe40000010e0f */
[C-C-:B------:R-:W-:Y:S02]  /*16b0*/  SHF.L.W.U32.HI R32, R15.reuse, 0x13, R15.reuse ;  /* 0x000000130f207819 */ /* 0x140fe40000010e0f */
[----:B------:R-:W-:Y:S02]  /*16c0*/  SHF.L.W.U32.HI R27, R15, 0xa, R15 ;  /* 0x0000000a0f1b7819 */ /* 0x000fe40000010e0f */
[----:B------:R-:W-:Y:S02]  /*16d0*/  IADD3 R3, PT, PT, R14, R21, R3 ;  /* 0x000000150e037210 */ /* 0x000fe40007ffe003 */
[----:B------:R-:W-:Y:S02]  /*16e0*/  LOP3.LUT R32, R27, R29, R32, 0x96, !PT ;  /* 0x0000001d1b207212 */ /* 0x000fe400078e9620 */
[--C-:B------:R-:W-:Y:S01]  /*16f0*/  SHF.L.W.U32.HI R29, R28, 0xf, R28.reuse ;  /* 0x0000000f1c1d7819 */ /* 0x100fe20000010e1c */
[----:B------:R-:W-:Y:S01]  /*1700*/  IMAD.IADD R27, R22, 0x1, R3 ;  /* 0x00000001161b7824 */ /* 0x000fe200078e0203 */
        /* <DEDUP_REMOVED lines=8> */
[----:B------:R-:W-:Y:S02]  /*1790*/  LOP3.LUT R31, R22, 0x80000000, RZ, 0x3c, !PT ;  /* 0x80000000161f7812 */ /* 0x000fe400078e3cff */
[----:B------:R-:W-:Y:S02]  /*17a0*/  LOP3.LUT R3, R21, R3, R14, 0x96, !PT ;  /* 0x0000000315037212 */ /* 0x000fe400078e960e */
[----:B------:R-:W-:Y:S02]  /*17b0*/  IADD3 R14, PT, PT, R12, UR41, R31 ;  /* 0x000000290c0e7c10 */ /* 0x000fe4000fffe01f */
[C-C-:B------:R-:W-:Y:S02]  /*17c0*/  SHF.L.W.U32.HI R29, R32.reuse, 0x1e, R32.reuse ;  /* 0x0000001e201d7819 */ /* 0x140fe40000010e20 */
[----:B------:R-:W-:-:S02]  /*17d0*/  SHF.L.W.U32.HI R34, R32, 0x13, R32 ;  /* 0x0000001320227819 */ /* 0x000fc40000010e20 */
[----:B------:R-:W-:Y:S02]  /*17e0*/  SHF.L.W.U32.HI R21, R32, 0xa, R32 ;  /* 0x0000000a20157819 */ /* 0x000fe40000010e20 */
[----:B------:R-:W-:Y:S02]  /*17f0*/  LOP3.LUT R12, R23, R27, R30, 0xb8, !PT ;  /* 0x0000001b170c7212 */ /* 0x000fe400078eb81e */
[----:B------:R-:W-:Y:S02]  /*1800*/  LOP3.LUT R21, R21, R29, R34, 0x96, !PT ;  /* 0x0000001d15157212 */ /* 0x000fe400078e9622 */
[----:B------:R-:W-:Y:S02]  /*1810*/  IADD3 R12, PT, PT, R3, R14, R12 ;  /* 0x0000000e030c7210 */ /* 0x000fe40007ffe00c */
[C-C-:B------:R-:W-:Y:S02]  /*1820*/  SHF.L.W.U32.HI R29, R0.reuse, 0xf, R0.reuse ;  /* 0x0000000f001d7819 */ /* 0x140fe40000010e00 */
[----:B------:R-:W-:Y:S01]  /*1830*/  SHF.L.W.U32.HI R36, R0, 0xd, R0 ;  /* 0x0000000d00247819 */ /* 0x000fe20000010e00 */
[----:B------:R-:W-:Y:S01]  /*1840*/  IMAD.IADD R34, R19, 0x1, R12 ;  /* 0x0000000113227824 */ /* 0x000fe200078e020c */
[----:B------:R-:W-:-:S02]  /*1850*/  SHF.R.U32.HI R3, RZ, 0xa, R0 ;  /* 0x0000000aff037819 */ /* 0x000fc40000011600 */
[----:B------:R-:W-:Y:S02]  /*1860*/  LOP3.LUT R14, R15, R26, R32, 0xe8, !PT ;  /* 0x0000001a0f0e7212 */ /* 0x000fe400078ee820 */
[----:B------:R-:W-:Y:S02]  /*1870*/  LOP3.LUT R3, R3, R29, R36, 0x96, !PT ;  /* 0x0000001d03037212 */ /* 0x000fe400078e9624 */
[----:B------:R-:W-:Y:S02]  /*1880*/  IADD3 R19, PT, PT, R12, R21, R14 ;  /* 0x000000150c137210 */ /* 0x000fe40007ffe00e */
[C-C-:B------:R-:W-:Y:S01]  /*1890*/  SHF.L.W.U32.HI R12, R34.reuse, 0x1a, R34.reuse ;  /* 0x0000001a220c7819 */ /* 0x140fe20000010e22 */
[----:B------:R-:W-:Y:S01]  /*18a0*/  VIADD R14, R3, 0x40 ;  /* 0x00000040030e7836 */ /* 0x000fe20000000000 */
[C-C-:B------:R-:W-:Y:S02]  /*18b0*/  SHF.L.W.U32.HI R21, R34.reuse, 0x15, R34.reuse ;  /* 0x0000001522157819 */ /* 0x140fe40000010e22 */
[----:B------:R-:W-:-:S02]  /*18c0*/  SHF.L.W.U32.HI R29, R34, 0x7, R34 ;  /* 0x00000007221d7819 */ /* 0x000fc40000010e22 */
[----:B------:R-:W-:Y:S02]  /*18d0*/  SHF.L.W.U32.HI R33, R19, 0x1e, R19 ;  /* 0x0000001e13217819 */ /* 0x000fe40000010e13 */
[----:B------:R-:W-:Y:S02]  /*18e0*/  LOP3.LUT R12, R29, R12, R21, 0x96, !PT ;  /* 0x0000000c1d0c7212 */ /* 0x000fe400078e9615 */
[C-C-:B------:R-:W-:Y:S02]  /*18f0*/  SHF.L.W.U32.HI R36, R19.reuse, 0x13, R19.reuse ;  /* 0x0000001313247819 */ /* 0x140fe40000010e13 */
[----:B------:R-:W-:Y:S02]  /*1900*/  SHF.L.W.U32.HI R29, R19, 0xa, R19 ;  /* 0x0000000a131d7819 */ /* 0x000fe40000010e13 */
[----:B------:R-:W-:Y:S02]  /*1910*/  IADD3 R23, PT, PT, R23, UR42, R14 ;  /* 0x0000002a17177c10 */ /* 0x000fe4000fffe00e */
[----:B------:R-:W-:-:S02]  /*1920*/  LOP3.LUT R21, R30, R34, R27, 0xb8, !PT ;  /* 0x000000221e157212 */ /* 0x000fc400078eb81b */
[----:B------:R-:W-:Y:S02]  /*1930*/  LOP3.LUT R36, R29, R33, R36, 0x96, !PT ;  /* 0x000000211d247212 */ /* 0x000fe400078e9624 */
[----:B------:R-:W-:Y:S02]  /*1940*/  IADD3 R21, PT, PT, R12, R23, R21 ;  /* 0x000000170c157210 */ /* 0x000fe40007ffe015 */
[C-C-:B------:R-:W-:Y:S02]  /*1950*/  SHF.L.W.U32.HI R29, R31.reuse, 0xf, R22.reuse ;  /* 0x0000000f1f1d7819 */ /* 0x140fe40000010e16 */
[----:B------:R-:W-:Y:S01]  /*1960*/  SHF.L.W.U32.HI R38, R31, 0xd, R22 ;  /* 0x0000000d1f267819 */ /* 0x000fe20000010e16 */
[----:B------:R-:W-:Y:S01]  /*1970*/  IMAD.IADD R23, R26, 0x1, R21 ;  /* 0x000000011a177824 */ /* 0x000fe200078e0215 */
[----:B------:R-:W-:Y:S02]  /*1980*/  SHF.R.U32.HI R33, RZ, 0xa, R31 ;  /* 0x0000000aff217819 */ /* 0x000fe4000001161f */
[----:B------:R-:W-:-:S02]  /*1990*/  LOP3.LUT R12, R32, R15, R19, 0xe8, !PT ;  /* 0x0000000f200c7212 */ /* 0x000fc400078ee813 */
[----:B------:R-:W-:Y:S02]  /*19a0*/  LOP3.LUT R35, R33, R29, R38, 0x96, !PT ;  /* 0x0000001d21237212 */ /* 0x000fe400078e9626 */
[----:B------:R-:W-:Y:S02]  /*19b0*/  IADD3 R26, PT, PT, R21, R36, R12 ;  /* 0x00000024151a7210 */ /* 0x000fe40007ffe00c */
[C---:B------:R-:W-:Y:S01]  /*19c0*/  SHF.L.W.U32.HI R12, R23.reuse, 0x1a, R23 ;  /* 0x0000001a170c7819 */ /* 0x040fe20000010e17 */
[----:B------:R-:W-:Y:S01]  /*19d0*/  IMAD.IADD R21, R20, 0x1, R35 ;  /* 0x0000000114157824 */ /* 0x000fe200078e0223 */
[C-C-:B------:R-:W-:Y:S02]  /*19e0*/  SHF.L.W.U32.HI R29, R23.reuse, 0x15, R23.reuse ;  /* 0x00000015171d7819 */ /* 0x140fe40000010e17 */
[----:B------:R-:W-:Y:S02]  /*19f0*/  SHF.L.W.U32.HI R33, R23, 0x7, R23 ;  /* 0x0000000717217819 */ /* 0x000fe40000010e17 */
[----:B------:R-:W-:-:S02]  /*1a00*/  SHF.L.W.U32.HI R35, R26, 0x1e, R26 ;  /* 0x0000001e1a237819 */ /* 0x000fc40000010e1a */
[----:B------:R-:W-:Y:S02]  /*1a10*/  LOP3.LUT R12, R33, R12, R29, 0x96, !PT ;  /* 0x0000000c210c7212 */ /* 0x000fe400078e961d */
[C-C-:B------:R-:W-:Y:S02]  /*1a20*/  SHF.L.W.U32.HI R36, R26.reuse, 0x13, R26.reuse ;  /* 0x000000131a247819 */ /* 0x140fe40000010e1a */
[----:B------:R-:W-:Y:S02]  /*1a30*/  SHF.L.W.U32.HI R33, R26, 0xa, R26 ;  /* 0x0000000a1a217819 */ /* 0x000fe40000010e1a */
[----:B------:R-:W-:Y:S02]  /*1a40*/  IADD3 R30, PT, PT, R30, UR43, R21 ;  /* 0x0000002b1e1e7c10 */ /* 0x000fe4000fffe015 */
[----:B------:R-:W-:Y:S02]  /*1a50*/  LOP3.LUT R29, R27, R23, R34, 0xb8, !PT ;  /* 0x000000171b1d7212 */ /* 0x000fe400078eb822 */
[----:B------:R-:W-:-:S02]  /*1a60*/  LOP3.LUT R33, R33, R35, R36, 0x96, !PT ;  /* 0x0000002321217212 */ /* 0x000fc400078e9624 */
[----:B------:R-:W-:Y:S02]  /*1a70*/  IADD3 R12, PT, PT, R12, R30, R29 ;  /* 0x0000001e0c0c7210 */ /* 0x000fe40007ffe01d */
[C-C-:B------:R-:W-:Y:S02]  /*1a80*/  SHF.L.W.U32.HI R35, R14.reuse, 0xf, R14.reuse ;  /* 0x0000000f0e237819 */ /* 0x140fe40000010e0e */
[----:B------:R-:W-:Y:S01]  /*1a90*/  SHF.L.W.U32.HI R36, R14, 0xd, R14 ;  /* 0x0000000d0e247819 */ /* 0x000fe20000010e0e */
[----:B------:R-:W-:Y:S01]  /*1aa0*/  IMAD.IADD R30, R15, 0x1, R12 ;  /* 0x000000010f1e7824 */ /* 0x000fe200078e020c */
[----:B------:R-:W-:Y:S02]  /*1ab0*/  SHF.R.U32.HI R37, RZ, 0xa, R14 ;  /* 0x0000000aff257819 */ /* 0x000fe4000001160e */
[----:B------:R-:W-:Y:S02]  /*1ac0*/  LOP3.LUT R29, R19, R32, R26, 0xe8, !PT ;  /* 0x00000020131d7212 */ /* 0x000fe400078ee81a */
[----:B------:R-:W-:-:S02]  /*1ad0*/  LOP3.LUT R38, R37, R35, R36, 0x96, !PT ;  /* 0x0000002325267212 */ /* 0x000fc400078e9624 */
[----:B------:R-:W-:Y:S02]  /*1ae0*/  IADD3 R15, PT, PT, R12, R33, R29 ;  /* 0x000000210c0f7210 */ /* 0x000fe40007ffe01d */
[C---:B------:R-:W-:Y:S01]  /*1af0*/  SHF.L.W.U32.HI R29, R30.reuse, 0x1a, R30 ;  /* 0x0000001a1e1d7819 */ /* 0x040fe20000010e1e */
[----:B------:R-:W-:Y:S01]  /*1b00*/  IMAD.IADD R12, R25, 0x1, R38 ;  /* 0x00000001190c7824 */ /* 0x000fe200078e0226 */
[C-C-:B------:R-:W-:Y:S02]  /*1b10*/  SHF.L.W.U32.HI R36, R30.reuse, 0x15, R30.reuse ;  /* 0x000000151e247819 */ /* 0x140fe40000010e1e */
[----:B------:R-:W-:Y:S02]  /*1b20*/  SHF.L.W.U32.HI R33, R30, 0x7, R30 ;  /* 0x000000071e217819 */ /* 0x000fe40000010e1e */
[----:B------:R-:W-:Y:S02]  /*1b30*/  SHF.L.W.U32.HI R35, R15, 0x1e, R15 ;  /* 0x0000001e0f237819 */ /* 0x000fe40000010e0f */
[----:B------:R-:W-:-:S02]  /*1b40*/  LOP3.LUT R29, R33, R29, R36, 0x96, !PT ;  /* 0x0000001d211d7212 */ /* 0x000fc400078e9624 */
[C-C-:B------:R-:W-:Y:S02]  /*1b50*/  SHF.L.W.U32.HI R38, R15.reuse, 0x13, R15.reuse ;  /* 0x000000130f267819 */ /* 0x140fe40000010e0f */
[----:B------:R-:W-:Y:S02]  /*1b60*/  SHF.L.W.U32.HI R33, R15, 0xa, R15 ;  /* 0x0000000a0f217819 */ /* 0x000fe40000010e0f */
[----:B-----5:R-:W-:Y:S02]  /*1b70*/  IADD3 R27, PT, PT, R27, UR36, R12 ;  /* 0x000000241b1b7c10 */ /* 0x020fe4000fffe00c */
[----:B------:R-:W-:Y:S02]  /*1b80*/  LOP3.LUT R36, R34, R30, R23, 0xb8, !PT ;  /* 0x0000001e22247212 */ /* 0x000fe400078eb817 */
[----:B------:R-:W-:Y:S02]  /*1b90*/  LOP3.LUT R40, R33, R35, R38, 0x96, !PT ;  /* 0x0000002321287212 */ /* 0x000fe400078e9626 */
[----:B------:R-:W-:-:S02]  /*1ba0*/  IADD3 R27, PT, PT, R29, R27, R36 ;  /* 0x0000001b1d1b7210 */ /* 0x000fc40007ffe024 */
[C-C-:B------:R-:W-:Y:S02]  /*1bb0*/  SHF.L.W.U32.HI R33, R21.reuse, 0xf, R21.reuse ;  /* 0x0000000f15217819 */ /* 0x140fe40000010e15 */
[----:B------:R-:W-:Y:S01]  /*1bc0*/  SHF.L.W.U32.HI R36, R21, 0xd, R21 ;  /* 0x0000000d15247819 */ /* 0x000fe20000010e15 */
[----:B------:R-:W-:Y:S01]  /*1bd0*/  IMAD.IADD R38, R32, 0x1, R27 ;  /* 0x0000000120267824 */ /* 0x000fe200078e021b */
[----:B------:R-:W-:Y:S02]  /*1be0*/  SHF.R.U32.HI R35, RZ, 0xa, R21 ;  /* 0x0000000aff237819 */ /* 0x000fe40000011615 */
[----:B------:R-:W-:Y:S02]  /*1bf0*/  LOP3.LUT R29, R26, R19, R15, 0xe8, !PT ;  /* 0x000000131a1d7212 */ /* 0x000fe400078ee80f */
[----:B------:R-:W-:Y:S02]  /*1c00*/  LOP3.LUT R37, R35, R33, R36, 0x96, !PT ;  /* 0x0000002123257212 */ /* 0x000fe400078e9624 */
[----:B------:R-:W-:-:S02]  /*1c10*/  IADD3 R27, PT, PT, R27, R40, R29 ;  /* 0x000000281b1b7210 */ /* 0x000fc40007ffe01d */
[--C-:B------:R-:W-:Y:S01]  /*1c20*/  SHF.L.W.U32.HI R32, R38, 0x1a, R38.reuse ;  /* 0x0000001a26207819 */ /* 0x100fe20000010e26 */
[----:B------:R-:W-:Y:S01]  /*1c30*/  IMAD.IADD R29, R24, 0x1, R37 ;  /* 0x00000001181d7824 */ /* 0x000fe200078e0225 */
[C-C-:B------:R-:W-:Y:S02]  /*1c40*/  SHF.L.W.U32.HI R33, R38.reuse, 0x15, R38.reuse ;  /* 0x0000001526217819 */ /* 0x140fe40000010e26 */
[----:B------:R-:W-:Y:S02]  /*1c50*/  SHF.L.W.U32.HI R35, R38, 0x7, R38 ;  /* 0x0000000726237819 */ /* 0x000fe40000010e26 */
[----:B------:R-:W-:Y:S02]  /*1c60*/  IADD3 R34, PT, PT, R34, UR37, R29 ;  /* 0x0000002522227c10 */ /* 0x000fe4000fffe01d */
[----:B------:R-:W-:Y:S02]  /*1c70*/  LOP3.LUT R32, R35, R32, R33, 0x96, !PT ;  /* 0x0000002023207212 */ /* 0x000fe400078e9621 */
[----:B------:R-:W-:-:S02]  /*1c80*/  LOP3.LUT R33, R23, R38, R30, 0xb8, !PT ;  /* 0x0000002617217212 */ /* 0x000fc400078eb81e */
[C-C-:B------:R-:W-:Y:S02]  /*1c90*/  SHF.L.W.U32.HI R36, R27.reuse, 0x1e, R27.reuse ;  /* 0x0000001e1b247819 */ /* 0x140fe40000010e1b */
[C-C-:B------:R-:W-:Y:S02]  /*1ca0*/  SHF.L.W.U32.HI R35, R27.reuse, 0x13, R27.reuse ;  /* 0x000000131b237819 */ /* 0x140fe40000010e1b */
[----:B------:R-:W-:Y:S02]  /*1cb0*/  SHF.L.W.U32.HI R37, R27, 0xa, R27 ;  /* 0x0000000a1b257819 */ /* 0x000fe40000010e1b */
[----:B------:R-:W-:Y:S02]  /*1cc0*/  IADD3 R32, PT, PT, R32, R34, R33 ;  /* 0x0000002220207210 */ /* 0x000fe40007ffe021 */
[----:B------:R-:W-:Y:S02]  /*1cd0*/  LOP3.LUT R37, R37, R36, R35, 0x96, !PT ;  /* 0x0000002425257212 */ /* 0x000fe400078e9623 */
[C---:B------:R-:W-:Y:S01]  /*1ce0*/  SHF.L.W.U32.HI R36, R12.reuse, 0xf, R12 ;  /* 0x0000000f0c247819 */ /* 0x040fe20000010e0c */
[----:B------:R-:W-:Y:S01]  /*1cf0*/  IMAD.IADD R35, R19, 0x1, R32 ;  /* 0x0000000113237824 */ /* 0x000fe200078e0220 */
[----:B------:R-:W-:-:S02]  /*1d00*/  SHF.L.W.U32.HI R39, R12, 0xd, R12 ;  /* 0x0000000d0c277819 */ /* 0x000fc40000010e0c */
[----:B------:R-:W-:Y:S02]  /*1d10*/  SHF.R.U32.HI R34, RZ, 0xa, R12 ;  /* 0x0000000aff227819 */ /* 0x000fe4000001160c */
[----:B------:R-:W-:Y:S02]  /*1d20*/  LOP3.LUT R33, R15, R26, R27, 0xe8, !PT ;  /* 0x0000001a0f217212 */ /* 0x000fe400078ee81b */
[----:B------:R-:W-:Y:S02]  /*1d30*/  LOP3.LUT R39, R34, R36, R39, 0x96, !PT ;  /* 0x0000002422277212 */ /* 0x000fe400078e9627 */
[----:B------:R-:W-:Y:S02]  /*1d40*/  IADD3 R32, PT, PT, R32, R37, R33 ;  /* 0x0000002520207210 */ /* 0x000fe40007ffe021 */
[C---:B------:R-:W-:Y:S01]  /*1d50*/  SHF.L.W.U32.HI R19, R35.reuse, 0x1a, R35 ;  /* 0x0000001a23137819 */ /* 0x040fe20000010e23 */
[----:B------:R-:W-:Y:S01]  /*1d60*/  IMAD.IADD R34, R28, 0x1, R39 ;  /* 0x000000011c227824 */ /* 0x000fe200078e0227 */
[----:B------:R-:W-:-:S02]  /*1d70*/  SHF.L.W.U32.HI R36, R35, 0x15, R35 ;  /* 0x0000001523247819 */ /* 0x000fc40000010e23 */
[----:B------:R-:W-:Y:S02]  /*1d80*/  SHF.L.W.U32.HI R33, R35, 0x7, R35 ;  /* 0x0000000723217819 */ /* 0x000fe40000010e23 */
[C---:B------:R-:W-:Y:S02]  /*1d90*/  SHF.L.W.U32.HI R37, R32.reuse, 0x1e, R32 ;  /* 0x0000001e20257819 */ /* 0x040fe40000010e20 */
[----:B------:R-:W-:Y:S02]  /*1da0*/  LOP3.LUT R19, R33, R19, R36, 0x96, !PT ;  /* 0x0000001321137212 */ /* 0x000fe400078e9624 */
[C-C-:B------:R-:W-:Y:S02]  /*1db0*/  SHF.L.W.U32.HI R40, R32.reuse, 0x13, R32.reuse ;  /* 0x0000001320287819 */ /* 0x140fe40000010e20 */
[----:B------:R-:W-:Y:S02]  /*1dc0*/  SHF.L.W.U32.HI R33, R32, 0xa, R32 ;  /* 0x0000000a20217819 */ /* 0x000fe40000010e20 */
[----:B------:R-:W-:-:S02]  /*1dd0*/  IADD3 R23, PT, PT, R23, UR38, R34 ;  /* 0x0000002617177c10 */ /* 0x000fc4000fffe022 */
[----:B------:R-:W-:Y:S02]  /*1de0*/  LOP3.LUT R36, R30, R35, R38, 0xb8, !PT ;  /* 0x000000231e247212 */ /* 0x000fe400078eb826 */
[----:B------:R-:W-:Y:S02]  /*1df0*/  LOP3.LUT R40, R33, R37, R40, 0x96, !PT ;  /* 0x0000002521287212 */ /* 0x000fe400078e9628 */
[----:B------:R-:W-:Y:S02]  /*1e00*/  IADD3 R19, PT, PT, R19, R23, R36 ;  /* 0x0000001713137210 */ /* 0x000fe40007ffe024 */
[----:B------:R-:W-:Y:S02]  /*1e10*/  LOP3.LUT R37, R27, R15, R32, 0xe8, !PT ;  /* 0x0000000f1b257212 */ /* 0x000fe400078ee820 */
[C-C-:B------:R-:W-:Y:S02]  /*1e20*/  SHF.L.W.U32.HI R33, R29.reuse, 0xf, R29.reuse ;  /* 0x0000000f1d217819 */ /* 0x140fe40000010e1d */
[----:B------:R-:W-:-:S02]  /*1e30*/  SHF.L.W.U32.HI R36, R29, 0xd, R29 ;  /* 0x0000000d1d247819 */ /* 0x000fc40000010e1d */
[----:B------:R-:W-:Y:S02]  /*1e40*/  SHF.R.U32.HI R23, RZ, 0xa, R29 ;  /* 0x0000000aff177819 */ /* 0x000fe4000001161d */
[----:B------:R-:W-:Y:S01]  /*1e50*/  IADD3 R37, PT, PT, R19, R40, R37 ;  /* 0x0000002813257210 */ /* 0x000fe20007ffe025 */
[----:B------:R-:W-:Y:S01]  /*1e60*/  IMAD.IADD R19, R26, 0x1, R19 ;  /* 0x000000011a137824 */ /* 0x000fe200078e0213 */
[----:B------:R-:W-:Y:S02]  /*1e70*/  LOP3.LUT R33, R23, R33, R36, 0x96, !PT ;  /* 0x0000002117217212 */ /* 0x000fe400078e9624 */
[C-C-:B------:R-:W-:Y:S02]  /*1e80*/  SHF.L.W.U32.HI R26, R31.reuse, 0x19, R22.reuse ;  /* 0x000000191f1a7819 */ /* 0x140fe40000010e16 */
[----:B------:R-:W-:Y:S01]  /*1e90*/  SHF.L.W.U32.HI R39, R31, 0xe, R22 ;  /* 0x0000000e1f277819 */ /* 0x000fe20000010e16 */
[----:B------:R-:W-:Y:S01]  /*1ea0*/  IMAD.IADD R33, R0, 0x1, R33 ;  /* 0x0000000100217824 */ /* 0x000fe200078e0221 */
[----:B------:R-:W-:-:S02]  /*1eb0*/  SHF.R.U32.HI R40, RZ, 0x3, R31 ;  /* 0x00000003ff287819 */ /* 0x000fc4000001161f */
[C-C-:B------:R-:W-:Y:S02]  /*1ec0*/  SHF.L.W.U32.HI R22, R19.reuse, 0x1a, R19.reuse ;  /* 0x0000001a13167819 */ /* 0x140fe40000010e13 */
[C-C-:B------:R-:W-:Y:S02]  /*1ed0*/  SHF.L.W.U32.HI R23, R19.reuse, 0x15, R19.reuse ;  /* 0x0000001513177819 */ /* 0x140fe40000010e13 */
[----:B------:R-:W-:Y:S02]  /*1ee0*/  SHF.L.W.U32.HI R36, R19, 0x7, R19 ;  /* 0x0000000713247819 */ /* 0x000fe40000010e13 */
[----:B------:R-:W-:Y:S02]  /*1ef0*/  LOP3.LUT R26, R40, R26, R39, 0x96, !PT ;  /* 0x0000001a281a7212 */ /* 0x000fe400078e9627 */
[----:B------:R-:W-:Y:S02]  /*1f00*/  LOP3.LUT R22, R36, R22, R23, 0x96, !PT ;  /* 0x0000001624167212 */ /* 0x000fe400078e9617 */
[----:B------:R-:W-:-:S02]  /*1f10*/  IADD3 R30, PT, PT, R30, UR39, R33 ;  /* 0x000000271e1e7c10 */ /* 0x000fc4000fffe021 */
[C-C-:B------:R-:W-:Y:S02]  /*1f20*/  SHF.L.W.U32.HI R36, R37.reuse, 0x1e, R37.reuse ;  /* 0x0000001e25247819 */ /* 0x140fe40000010e25 */
[C-C-:B------:R-:W-:Y:S02]  /*1f30*/  SHF.L.W.U32.HI R39, R37.reuse, 0x13, R37.reuse ;  /* 0x0000001325277819 */ /* 0x140fe40000010e25 */
[----:B------:R-:W-:Y:S02]  /*1f40*/  SHF.L.W.U32.HI R40, R37, 0xa, R37 ;  /* 0x0000000a25287819 */ /* 0x000fe40000010e25 */
        /* <DEDUP_REMOVED lines=10> */
[C---:B------:R-:W-:Y:S01]  /*1ff0*/  SHF.L.W.U32.HI R22, R36.reuse, 0x1a, R36 ;  /* 0x0000001a24167819 */ /* 0x040fe20000010e24 */
[----:B------:R-:W-:Y:S01]  /*2000*/  IMAD.IADD R15, R31, 0x1, R40 ;  /* 0x000000011f0f7824 */ /* 0x000fe200078e0228 */
[C-C-:B------:R-:W-:Y:S02]  /*2010*/  SHF.L.W.U32.HI R23, R36.reuse, 0x15, R36.reuse ;  /* 0x0000001524177819 */ /* 0x140fe40000010e24 */
[----:B------:R-:W-:Y:S02]  /*2020*/  SHF.L.W.U32.HI R39, R36, 0x7, R36 ;  /* 0x0000000724277819 */ /* 0x000fe40000010e24 */
[----:B------:R-:W-:Y:S02]  /*2030*/  SHF.L.W.U32.HI R41, R33, 0xd, R33 ;  /* 0x0000000d21297819 */ /* 0x000fe40000010e21 */
[----:B------:R-:W-:Y:S02]  /*2040*/  LOP3.LUT R23, R39, R22, R23, 0x96, !PT ;  /* 0x0000001627177212 */ /* 0x000fe400078e9617 */
[----:B------:R-:W-:-:S02]  /*2050*/  IADD3 R39, PT, PT, R38, UR32, R15 ;  /* 0x0000002026277c10 */ /* 0x000fc4000fffe00f */
[--C-:B------:R-:W-:Y:S02]  /*2060*/  SHF.L.W.U32.HI R22, R33, 0xf, R33.reuse ;  /* 0x0000000f21167819 */ /* 0x100fe40000010e21 */
[----:B------:R-:W-:Y:S02]  /*2070*/  SHF.R.U32.HI R40, RZ, 0xa, R33 ;  /* 0x0000000aff287819 */ /* 0x000fe40000011621 */
[----:B------:R-:W-:Y:S02]  /*2080*/  LOP3.LUT R38, R35, R36, R19, 0xb8, !PT ;  /* 0x0000002423267212 */ /* 0x000fe400078eb813 */
[----:B------:R-:W-:Y:S02]  /*2090*/  LOP3.LUT R22, R40, R22, R41, 0x96, !PT ;  /* 0x0000001628167212 */ /* 0x000fe400078e9629 */
[----:B------:R-:W-:Y:S02]  /*20a0*/  IADD3 R38, PT, PT, R23, R39, R38 ;  /* 0x0000002717267210 */ /* 0x000fe40007ffe026 */
[----:B------:R-:W-:-:S02]  /*20b0*/  SHF.L.W.U32.HI R23, R30, 0x1e, R30 ;  /* 0x0000001e1e177819 */ /* 0x000fc40000010e1e */
[C---:B------:R-:W-:Y:S01]  /*20c0*/  SHF.L.W.U32.HI R40, R30.reuse, 0x13, R30 ;  /* 0x000000131e287819 */ /* 0x040fe20000010e1e */
[----:B------:R-:W-:Y:S01]  /*20d0*/  IMAD.IADD R27, R27, 0x1, R38 ;  /* 0x000000011b1b7824 */ /* 0x000fe200078e0226 */
[----:B------:R-:W-:Y:S02]  /*20e0*/  SHF.L.W.U32.HI R39, R30, 0xa, R30 ;  /* 0x0000000a1e277819 */ /* 0x000fe40000010e1e */
[----:B------:R-:W-:Y:S02]  /*20f0*/  IADD3 R3, PT, PT, R3, 0x11002040, R22 ;  /* 0x1100204003037810 */ /* 0x000fe40007ffe016 */
[----:B------:R-:W-:Y:S02]  /*2100*/  LOP3.LUT R39, R39, R23, R40, 0x96, !PT ;  /* 0x0000001727277212 */ /* 0x000fe400078e9628 */
[----:B------:R-:W-:Y:S02]  /*2110*/  LOP3.LUT R23, R37, R32, R30, 0xe8, !PT ;  /* 0x0000002025177212 */ /* 0x000fe400078ee81e */
[----:B------:R-:W-:-:S02]  /*2120*/  SHF.L.W.U32.HI R40, R27, 0x7, R27 ;  /* 0x000000071b287819 */ /* 0x000fc40000010e1b */
[----:B------:R-:W-:Y:S02]  /*2130*/  IADD3 R39, PT, PT, R38, R39, R23 ;  /* 0x0000002726277210 */ /* 0x000fe40007ffe017 */
[C-C-:B------:R-:W-:Y:S02]  /*2140*/  SHF.L.W.U32.HI R23, R27.reuse, 0x1a, R27.reuse ;  /* 0x0000001a1b177819 */ /* 0x140fe40000010e1b */
[----:B------:R-:W-:Y:S02]  /*2150*/  SHF.L.W.U32.HI R38, R27, 0x15, R27 ;  /* 0x000000151b267819 */ /* 0x000fe40000010e1b */
[C-C-:B------:R-:W-:Y:S02]  /*2160*/  SHF.L.W.U32.HI R22, R15.reuse, 0xf, R15.reuse ;  /* 0x0000000f0f167819 */ /* 0x140fe40000010e0f */
[----:B------:R-:W-:Y:S02]  /*2170*/  LOP3.LUT R23, R40, R23, R38, 0x96, !PT ;  /* 0x0000001728177212 */ /* 0x000fe400078e9626 */
[----:B------:R-:W-:-:S02]  /*2180*/  SHF.L.W.U32.HI R41, R15, 0xd, R15 ;  /* 0x0000000d0f297819 */ /* 0x000fc40000010e0f */
[----:B------:R-:W-:Y:S02]  /*2190*/  IADD3 R35, PT, PT, R35, UR33, R3 ;  /* 0x0000002123237c10 */ /* 0x000fe4000fffe003 */
[----:B------:R-:W-:Y:S02]  /*21a0*/  SHF.R.U32.HI R40, RZ, 0xa, R15 ;  /* 0x0000000aff287819 */ /* 0x000fe4000001160f */
[----:B------:R-:W-:Y:S02]  /*21b0*/  LOP3.LUT R38, R19, R27, R36, 0xb8, !PT ;  /* 0x0000001b13267212 */ /* 0x000fe400078eb824 */
[----:B------:R-:W-:Y:S02]  /*21c0*/  LOP3.LUT R22, R40, R22, R41, 0x96, !PT ;  /* 0x0000001628167212 */ /* 0x000fe400078e9629 */
[----:B------:R-:W-:Y:S02]  /*21d0*/  IADD3 R35, PT, PT, R23, R35, R38 ;  /* 0x0000002317237210 */ /* 0x000fe40007ffe026 */
[----:B------:R-:W-:-:S02]  /*21e0*/  SHF.L.W.U32.HI R23, R39, 0x1e, R39 ;  /* 0x0000001e27177819 */ /* 0x000fc40000010e27 */
[C-C-:B------:R-:W-:Y:S02]  /*21f0*/  SHF.L.W.U32.HI R38, R39.reuse, 0x13, R39.reuse ;  /* 0x0000001327267819 */ /* 0x140fe40000010e27 */
[----:B------:R-:W-:Y:S02]  /*2200*/  SHF.L.W.U32.HI R40, R39, 0xa, R39 ;  /* 0x0000000a27287819 */ /* 0x000fe40000010e27 */
[----:B------:R-:W-:Y:S02]  /*2210*/  IADD3 R22, PT, PT, R21, 0x100008, R22 ;  /* 0x0010000815167810 */ /* 0x000fe40007ffe016 */
[----:B------:R-:W-:Y:S01]  /*2220*/  LOP3.LUT R38, R40, R23, R38, 0x96, !PT ;  /* 0x0000001728267212 */ /* 0x000fe200078e9626 */
[----:B------:R-:W-:Y:S01]  /*2230*/  IMAD.IADD R23, R32, 0x1, R35 ;  /* 0x0000000120177824 */ /* 0x000fe200078e0223 */
[----:B------:R-:W-:Y:S02]  /*2240*/  LOP3.LUT R40, R30, R37, R39, 0xe8, !PT ;  /* 0x000000251e287212 */ /* 0x000fe400078ee827 */
[----:B------:R-:W-:-:S02]  /*2250*/  SHF.R.U32.HI R41, RZ, 0x3, R0 ;  /* 0x00000003ff297819 */ /* 0x000fc40000011600 */
[----:B------:R-:W-:Y:S02]  /*2260*/  IADD3 R32, PT, PT, R35, R38, R40 ;  /* 0x0000002623207210 */ /* 0x000fe40007ffe028 */
[C-C-:B------:R-:W-:Y:S02]  /*2270*/  SHF.L.W.U32.HI R35, R23.reuse, 0x1a, R23.reuse ;  /* 0x0000001a17237819 */ /* 0x140fe40000010e17 */
[C-C-:B------:R-:W-:Y:S02]  /*2280*/  SHF.L.W.U32.HI R38, R23.reuse, 0x15, R23.reuse ;  /* 0x0000001517267819 */ /* 0x140fe40000010e17 */
[----:B------:R-:W-:-:S04]  /*2290*/  SHF.L.W.U32.HI R40, R23, 0x7, R23 ;  /* 0x0000000717287819 */ /* 0x000fc80000010e17 */
[----:B------:R-:W-:Y:S02]  /*22a0*/  LOP3.LUT R38, R40, R35, R38, 0x96, !PT ;  /* 0x0000002328267212 */ /* 0x000fe400078e9626 */
[----:B------:R-:W-:Y:S02]  /*22b0*/  IADD3 R35, PT, PT, R19, UR34, R22 ;  /* 0x0000002213237c10 */ /* 0x000fe4000fffe016 */
[----:B------:R-:W-:Y:S02]  /*22c0*/  LOP3.LUT R19, R36, R23, R27, 0xb8, !PT ;  /* 0x0000001724137212 */ /* 0x000fe400078eb81b */
[--C-:B------:R-:W-:Y:S02]  /*22d0*/  SHF.L.W.U32.HI R40, R32, 0x13, R32.reuse ;  /* 0x0000001320287819 */ /* 0x100fe40000010e20 */
[----:B------:R-:W-:Y:S02]  /*22e0*/  IADD3 R38, PT, PT, R38, R35, R19 ;  /* 0x0000002326267210 */ /* 0x000fe40007ffe013 */
[----:B------:R-:W-:-:S02]  /*22f0*/  SHF.L.W.U32.HI R19, R32, 0x1e, R32 ;  /* 0x0000001e20137819 */ /* 0x000fc40000010e20 */
[----:B------:R-:W-:-:S04]  /*2300*/  SHF.L.W.U32.HI R35, R32, 0xa, R32 ;  /* 0x0000000a20237819 */ /* 0x000fc80000010e20 */
[----:B------:R-:W-:Y:S02]  /*2310*/  LOP3.LUT R35, R35, R19, R40, 0x96, !PT ;  /* 0x0000001323237212 */ /* 0x000fe400078e9628 */
[C-C-:B------:R-:W-:Y:S02]  /*2320*/  SHF.L.W.U32.HI R19, R0.reuse, 0x19, R0.reuse ;  /* 0x0000001900137819 */ /* 0x140fe40000010e00 */
[----:B------:R-:W-:-:S04]  /*2330*/  SHF.L.W.U32.HI R40, R0, 0xe, R0 ;  /* 0x0000000e00287819 */ /* 0x000fc80000010e00 */
[----:B------:R-:W-:Y:S02]  /*2340*/  LOP3.LUT R42, R41, R19, R40, 0x96, !PT ;  /* 0x00000013292a7212 */ /* 0x000fe400078e9628 */
[----:B------:R-:W-:Y:S02]  /*2350*/  LOP3.LUT R19, R39, R30, R32, 0xe8, !PT ;  /* 0x0000001e27137212 */ /* 0x000fe400078ee820 */
[----:B------:R-:W-:Y:S02]  /*2360*/  SHF.L.W.U32.HI R40, R28, 0xe, R28 ;  /* 0x0000000e1c287819 */ /* 0x000fe40000010e1c */
[----:B------:R-:W-:Y:S01]  /*2370*/  IADD3 R35, PT, PT, R38, R35, R19 ;  /* 0x0000002326237210 */ /* 0x000fe20007ffe013 */
[----:B------:R-:W-:Y:S01]  /*2380*/  IMAD.IADD R38, R37, 0x1, R38 ;  /* 0x0000000125267824 */ /* 0x000fe200078e0226 */
[--C-:B------:R-:W-:Y:S02]  /*2390*/  SHF.L.W.U32.HI R19, R28, 0x19, R28.reuse ;  /* 0x000000191c137819 */ /* 0x100fe40000010e1c */
[----:B------:R-:W-:-:S02]  /*23a0*/  SHF.R.U32.HI R41, RZ, 0x3, R28 ;  /* 0x00000003ff297819 */ /* 0x000fc4000001161c */
[----:B------:R-:W-:Y:S02]  /*23b0*/  SHF.L.W.U32.HI R37, R20, 0x19, R20 ;  /* 0x0000001914257819 */ /* 0x000fe40000010e14 */
[----:B------:R-:W-:Y:S02]  /*23c0*/  LOP3.LUT R43, R41, R19, R40, 0x96, !PT ;  /* 0x00000013292b7212 */ /* 0x000fe400078e9628 */
[----:B------:R-:W-:Y:S02]  /*23d0*/  IADD3 R19, PT, PT, R15, R42, R28 ;  /* 0x0000002a0f137210 */ /* 0x000fe40007ffe01c */
[C-C-:B------:R-:W-:Y:S02]  /*23e0*/  SHF.L.W.U32.HI R28, R24.reuse, 0x19, R24.reuse ;  /* 0x00000019181c7819 */ /* 0x140fe40000010e18 */
[--C-:B------:R-:W-:Y:S02]  /*23f0*/  SHF.L.W.U32.HI R41, R24, 0xe, R24.reuse ;  /* 0x0000000e18297819 */ /* 0x100fe40000010e18 */
[----:B------:R-:W-:-:S02]  /*2400*/  SHF.R.U32.HI R40, RZ, 0x3, R24 ;  /* 0x00000003ff287819 */ /* 0x000fc40000011618 */
[----:B------:R-:W-:Y:S02]  /*2410*/  IADD3 R24, PT, PT, R33, R43, R24 ;  /* 0x0000002b21187210 */ /* 0x000fe40007ffe018 */
[----:B------:R-:W-:Y:S02]  /*2420*/  LOP3.LUT R42, R40, R28, R41, 0x96, !PT ;  /* 0x0000001c282a7212 */ /* 0x000fe400078e9629 */
[C-C-:B------:R-:W-:Y:S02]  /*2430*/  SHF.L.W.U32.HI R28, R25.reuse, 0x19, R25.reuse ;  /* 0x00000019191c7819 */ /* 0x140fe40000010e19 */
[--C-:B------:R-:W-:Y:S02]  /*2440*/  SHF.L.W.U32.HI R41, R25, 0xe, R25.reuse ;  /* 0x0000000e19297819 */ /* 0x100fe40000010e19 */
[----:B------:R-:W-:-:S04]  /*2450*/  SHF.R.U32.HI R40, RZ, 0x3, R25 ;  /* 0x00000003ff287819 */ /* 0x000fc80000011619 */
[----:B------:R-:W-:Y:S02]  /*2460*/  LOP3.LUT R28, R40, R28, R41, 0x96, !PT ;  /* 0x0000001c281c7212 */ /* 0x000fe400078e9629 */
[----:B------:R-:W-:Y:S02]  /*2470*/  IADD3 R40, PT, PT, R34, R42, R25 ;  /* 0x0000002a22287210 */ /* 0x000fe40007ffe019 */
[C-C-:B------:R-:W-:Y:S02]  /*2480*/  SHF.L.W.U32.HI R25, R3.reuse, 0xf, R3.reuse ;  /* 0x0000000f03197819 */ /* 0x140fe40000010e03 */
[--C-:B------:R-:W-:Y:S02]  /*2490*/  SHF.L.W.U32.HI R42, R3, 0xd, R3.reuse ;  /* 0x0000000d032a7819 */ /* 0x100fe40000010e03 */
[----:B------:R-:W-:-:S04]  /*24a0*/  SHF.R.U32.HI R41, RZ, 0xa, R3 ;  /* 0x0000000aff297819 */ /* 0x000fc80000011603 */
[----:B------:R-:W-:Y:S02]  /*24b0*/  LOP3.LUT R25, R41, R25, R42, 0x96, !PT ;  /* 0x0000001929197212 */ /* 0x000fe400078e962a */
[--C-:B------:R-:W-:Y:S02]  /*24c0*/  SHF.L.W.U32.HI R42, R20, 0xe, R20.reuse ;  /* 0x0000000e142a7819 */ /* 0x100fe40000010e14 */
[--C-:B------:R-:W-:Y:S02]  /*24d0*/  SHF.R.U32.HI R41, RZ, 0x3, R20.reuse ;  /* 0x00000003ff297819 */ /* 0x100fe40000011614 */
[----:B------:R-:W-:Y:S02]  /*24e0*/  IADD3 R20, PT, PT, R29, R28, R20 ;  /* 0x0000001c1d147210 */ /* 0x000fe40007ffe014 */
[----:B------:R-:W-:Y:S02]  /*24f0*/  LOP3.LUT R37, R41, R37, R42, 0x96, !PT ;  /* 0x0000002529257212 */ /* 0x000fe400078e962a */
[----:B------:R-:W-:-:S02]  /*2500*/  SHF.L.W.U32.HI R42, R38, 0x15, R38 ;  /* 0x00000015262a7819 */ /* 0x000fc40000010e26 */
[----:B------:R-:W-:Y:S02]  /*2510*/  IADD3 R41, PT, PT, R25, R37, R12 ;  /* 0x0000002519297210 */ /* 0x000fe40007ffe00c */
[C-C-:B------:R-:W-:Y:S02]  /*2520*/  SHF.L.W.U32.HI R25, R38.reuse, 0x1a, R38.reuse ;  /* 0x0000001a26197819 */ /* 0x140fe40000010e26 */
[----:B------:R-:W-:Y:S02]  /*2530*/  SHF.L.W.U32.HI R37, R38, 0x7, R38 ;  /* 0x0000000726257819 */ /* 0x000fe40000010e26 */
[--C-:B------:R-:W-:Y:S02]  /*2540*/  LOP3.LUT R28, R32, R39, R35.reuse, 0xe8, !PT ;  /* 0x00000027201c7212 */ /* 0x100fe400078ee823 */
[----:B------:R-:W-:Y:S01]  /*2550*/  LOP3.LUT R37, R37, R25, R42, 0x96, !PT ;  /* 0x0000001925257212 */ /* 0x000fe200078e962a */
[----:B------:R-:W-:Y:S01]  /*2560*/  VIADD R25, R41, 0x40 ;  /* 0x0000004029197836 */ /* 0x000fe20000000000 */
[----:B------:R-:W-:-:S04]  /*2570*/  SHF.L.W.U32.HI R42, R35, 0xa, R35 ;  /* 0x0000000a232a7819 */ /* 0x000fc80000010e23 */
[----:B------:R-:W-:Y:S02]  /*2580*/  IADD3 R41, PT, PT, R36, UR35, R25 ;  /* 0x0000002324297c10 */ /* 0x000fe4000fffe019 */
[----:B------:R-:W-:-:S04]  /*2590*/  LOP3.LUT R36, R27, R38, R23, 0xb8, !PT ;  /* 0x000000261b247212 */ /* 0x000fc800078eb817 */
[----:B------:R-:W-:Y:S02]  /*25a0*/  IADD3 R37, PT, PT, R37, R41, R36 ;  /* 0x0000002925257210 */ /* 0x000fe40007ffe024 */
[C-C-:B------:R-:W-:Y:S02]  /*25b0*/  SHF.L.W.U32.HI R36, R35.reuse, 0x1e, R35.reuse ;  /* 0x0000001e23247819 */ /* 0x140fe40000010e23 */
[----:B------:R-:W-:Y:S01]  /*25c0*/  SHF.L.W.U32.HI R41, R35, 0x13, R35 ;  /* 0x0000001323297819 */ /* 0x000fe20000010e23 */
[----:B------:R-:W-:-:S03]  /*25d0*/  IMAD.IADD R30, R30, 0x1, R37 ;  /* 0x000000011e1e7824 */ /* 0x000fc600078e0225 */
[----:B------:R-:W-:Y:S02]  /*25e0*/  LOP3.LUT R36, R42, R36, R41, 0x96, !PT ;  /* 0x000000242a247212 */ /* 0x000fe400078e9629 */
[C---:B------:R-:W-:Y:S02]  /*25f0*/  SHF.L.W.U32.HI R41, R22.reuse, 0xd, R22 ;  /* 0x0000000d16297819 */ /* 0x040fe40000010e16 */
[----:B------:R-:W-:Y:S02]  /*2600*/  IADD3 R28, PT, PT, R37, R36, R28 ;  /* 0x00000024251c7210 */ /* 0x000fe40007ffe01c */
[--C-:B------:R-:W-:Y:S02]  /*2610*/  SHF.L.W.U32.HI R36, R22, 0xf, R22.reuse ;  /* 0x0000000f16247819 */ /* 0x100fe40000010e16 */
[----:B------:R-:W-:Y:S02]  /*2620*/  SHF.R.U32.HI R42, RZ, 0xa, R22 ;  /* 0x0000000aff2a7819 */ /* 0x000fe40000011616 */
[----:B------:R-:W-:-:S02]  /*2630*/  SHF.L.W.U32.HI R37, R30, 0x15, R30 ;  /* 0x000000151e257819 */ /* 0x000fc40000010e1e */
[----:B------:R-:W-:Y:S02]  /*2640*/  LOP3.LUT R41, R42, R36, R41, 0x96, !PT ;  /* 0x000000242a297212 */ /* 0x000fe400078e9629 */
[----:B------:R-:W-:Y:S02]  /*2650*/  SHF.L.W.U32.HI R36, R30, 0x1a, R30 ;  /* 0x0000001a1e247819 */ /* 0x000fe40000010e1e */
[----:B------:R-:W-:Y:S01]  /*2660*/  SHF.L.W.U32.HI R42, R28, 0x13, R28 ;  /* 0x000000131c2a7819 */ /* 0x000fe20000010e1c */
[----:B------:R-:W-:Y:S01]  /*2670*/  IMAD.IADD R20, R41, 0x1, R20 ;  /* 0x0000000129147824 */ /* 0x000fe200078e0214 */
[----:B------:R-:W-:-:S04]  /*2680*/  SHF.L.W.U32.HI R41, R30, 0x7, R30 ;  /* 0x000000071e297819 */ /* 0x000fc80000010e1e */
[----:B------:R-:W-:Y:S02]  /*2690*/  LOP3.LUT R36, R41, R36, R37, 0x96, !PT ;  /* 0x0000002429247212 */ /* 0x000fe400078e9625 */
[----:B------:R-:W-:Y:S02]  /*26a0*/  IADD3 R37, PT, PT, R27, UR28, R20 ;  /* 0x0000001c1b257c10 */ /* 0x000fe4000fffe014 */
[----:B------:R-:W-:Y:S02]  /*26b0*/  LOP3.LUT R27, R23, R30, R38, 0xb8, !PT ;  /* 0x0000001e171b7212 */ /* 0x000fe400078eb826 */
[----:B------:R-:W-:Y:S02]  /*26c0*/  SHF.R.U32.HI R41, RZ, 0xa, R25 ;  /* 0x0000000aff297819 */ /* 0x000fe40000011619 */
[----:B------:R-:W-:Y:S02]  /*26d0*/  IADD3 R36, PT, PT, R36, R37, R27 ;  /* 0x0000002524247210 */ /* 0x000fe40007ffe01b */
[----:B------:R-:W-:-:S02]  /*26e0*/  SHF.L.W.U32.HI R27, R28, 0x1e, R28 ;  /* 0x0000001e1c1b7819 */ /* 0x000fc40000010e1c */
[----:B------:R-:W-:Y:S01]  /*26f0*/  SHF.L.W.U32.HI R37, R28, 0xa, R28 ;  /* 0x0000000a1c257819 */ /* 0x000fe20000010e1c */
[----:B------:R-:W-:-:S03]  /*2700*/  IMAD.IADD R39, R39, 0x1, R36 ;  /* 0x0000000127277824 */ /* 0x000fc600078e0224 */
[----:B------:R-:W-:Y:S02]  /*2710*/  LOP3.LUT R37, R37, R27, R42, 0x96, !PT ;  /* 0x0000001b25257212 */ /* 0x000fe400078e962a */
[----:B------:R-:W-:Y:S02]  /*2720*/  LOP3.LUT R27, R35, R32, R28, 0xe8, !PT ;  /* 0x00000020231b7212 */ /* 0x000fe400078ee81c */
[C---:B------:R-:W-:Y:S02]  /*2730*/  SHF.L.W.U32.HI R42, R25.reuse, 0xd, R25 ;  /* 0x0000000d192a7819 */ /* 0x040fe40000010e19 */
[----:B------:R-:W-:Y:S02]  /*2740*/  IADD3 R37, PT, PT, R36, R37, R27 ;  /* 0x0000002524257210 */ /* 0x000fe40007ffe01b */
[----:B------:R-:W-:Y:S02]  /*2750*/  SHF.L.W.U32.HI R27, R25, 0xf, R25 ;  /* 0x0000000f191b7819 */ /* 0x000fe40000010e19 */
[----:B------:R-:W-:-:S02]  /*2760*/  SHF.L.W.U32.HI R36, R39, 0x1a, R39 ;  /* 0x0000001a27247819 */ /* 0x000fc40000010e27 */
[----:B------:R-:W-:Y:S02]  /*2770*/  LOP3.LUT R27, R41, R27, R42, 0x96, !PT ;  /* 0x0000001b291b7212 */ /* 0x000fe400078e962a */
[--C-:B------:R-:W-:Y:S02]  /*2780*/  SHF.L.W.U32.HI R41, R39, 0x15, R39.reuse ;  /* 0x0000001527297819 */ /* 0x100fe40000010e27 */
[----:B------:R-:W-:Y:S01]  /*2790*/  SHF.R.U32.HI R42, RZ, 0xa, R20 ;  /* 0x0000000aff2a7819 */ /* 0x000fe20000011614 */
[----:B------:R-:W-:Y:S01]  /*27a0*/  IMAD.IADD R27, R27, 0x1, R40 ;  /* 0x000000011b1b7824 */ /* 0x000fe200078e0228 */
[----:B------:R-:W-:-:S04]  /*27b0*/  SHF.L.W.U32.HI R40, R39, 0x7, R39 ;  /* 0x0000000727287819 */ /* 0x000fc80000010e27 */
[----:B------:R-:W-:Y:S02]  /*27c0*/  LOP3.LUT R36, R40, R36, R41, 0x96, !PT ;  /* 0x0000002428247212 */ /* 0x000fe400078e9629 */
[----:B------:R-:W-:Y:S02]  /*27d0*/  IADD3 R40, PT, PT, R23, UR29, R27 ;  /* 0x0000001d17287c10 */ /* 0x000fe4000fffe01b */
[----:B------:R-:W-:Y:S02]  /*27e0*/  LOP3.LUT R23, R38, R39, R30, 0xb8, !PT ;  /* 0x0000002726177212 */ /* 0x000fe400078eb81e */
[C---:B------:R-:W-:Y:S02]  /*27f0*/  SHF.L.W.U32.HI R41, R37.reuse, 0x13, R37 ;  /* 0x0000001325297819 */ /* 0x040fe40000010e25 */
        /* <DEDUP_REMOVED lines=11> */
[C---:B------:R-:W-:Y:S02]  /*28b0*/  SHF.L.W.U32.HI R40, R32.reuse, 0x15, R32 ;  /* 0x0000001520287819 */ /* 0x040fe40000010e20 */
        /* <DEDUP_REMOVED lines=13> */
[C-C-:B------:R-:W-:Y:S02]  /*2990*/  SHF.L.W.U32.HI R41, R27.reuse, 0xd, R27.reuse ;  /* 0x0000000d1b297819 */ /* 0x140fe40000010e1b */
[----:B------:R-:W-:Y:S02]  /*29a0*/  IADD3 R23, PT, PT, R38, R23, R40 ;  /* 0x0000001726177210 */ /* 0x000fe40007ffe028 */
[----:B------:R-:W-:Y:S02]  /*29b0*/  SHF.L.W.U32.HI R40, R27, 0xf, R27 ;  /* 0x0000000f1b287819 */ /* 0x000fe40000010e1b */
        /* <DEDUP_REMOVED lines=15> */
[C-C-:B------:R-:W-:Y:S02]  /*2ab0*/  SHF.L.W.U32.HI R38, R24.reuse, 0xf, R24.reuse ;  /* 0x0000000f18267819 */ /* 0x140fe40000010e18 */
[----:B------:R-:W-:-:S04]  /*2ac0*/  SHF.L.W.U32.HI R43, R24, 0xd, R24 ;  /* 0x0000000d182b7819 */ /* 0x000fc80000010e18 */
[----:B------:R-:W-:Y:S02]  /*2ad0*/  LOP3.LUT R38, R40, R38, R43, 0x96, !PT ;  /* 0x0000002628267212 */ /* 0x000fe400078e962b */
[----:B------:R-:W-:Y:S02]  /*2ae0*/  IADD3 R43, PT, PT, R3, R26, R0 ;  /* 0x0000001a032b7210 */ /* 0x000fe40007ffe000 */
[----:B------:R-:W-:-:S03]  /*2af0*/  LOP3.LUT R0, R36, R37, R23, 0xe8, !PT ;  /* 0x0000002524007212 */ /* 0x000fc600078ee817 */
[----:B------:R-:W-:Y:S01]  /*2b00*/  IMAD.IADD R26, R38, 0x1, R43 ;  /* 0x00000001261a7824 */ /* 0x000fe200078e022b */
[----:B------:R-:W-:Y:S02]  /*2b10*/  IADD3 R30, PT, PT, R41, R30, R0 ;  /* 0x0000001e291e7210 */ /* 0x000fe40007ffe000 */
[C-C-:B------:R-:W-:Y:S02]  /*2b20*/  SHF.L.W.U32.HI R0, R28.reuse, 0x1a, R28.reuse ;  /* 0x0000001a1c007819 */ /* 0x140fe40000010e1c */
[C-C-:B------:R-:W-:Y:S02]  /*2b30*/  SHF.L.W.U32.HI R41, R28.reuse, 0x15, R28.reuse ;  /* 0x000000151c297819 */ /* 0x140fe40000010e1c */
[----:B------:R-:W-:Y:S02]  /*2b40*/  SHF.L.W.U32.HI R38, R28, 0x7, R28 ;  /* 0x000000071c267819 */ /* 0x000fe40000010e1c */
[----:B------:R-:W-:Y:S02]  /*2b50*/  SHF.L.W.U32.HI R40, R30, 0xa, R30 ;  /* 0x0000000a1e287819 */ /* 0x000fe40000010e1e */
[----:B------:R-:W-:-:S02]  /*2b60*/  LOP3.LUT R38, R38, R0, R41, 0x96, !PT ;  /* 0x0000000026267212 */ /* 0x000fc400078e9629 */
[----:B------:R-:W-:Y:S02]  /*2b70*/  IADD3 R0, PT, PT, R39, UR24, R26 ;  /* 0x0000001827007c10 */ /* 0x000fe4000fffe01a */
[----:B------:R-:W-:Y:S02]  /*2b80*/  LOP3.LUT R39, R32, R28, R35, 0xb8, !PT ;  /* 0x0000001c20277212 */ /* 0x000fe400078eb823 */
[----:B------:R-:W-:Y:S02]  /*2b90*/  SHF.L.W.U32.HI R41, R14, 0xe, R14 ;  /* 0x0000000e0e297819 */ /* 0x000fe40000010e0e */
[----:B------:R-:W-:Y:S02]  /*2ba0*/  IADD3 R38, PT, PT, R38, R0, R39 ;  /* 0x0000000026267210 */ /* 0x000fe40007ffe027 */
[C-C-:B------:R-:W-:Y:S02]  /*2bb0*/  SHF.L.W.U32.HI R39, R30.reuse, 0x1e, R30.reuse ;  /* 0x0000001e1e277819 */ /* 0x140fe40000010e1e */
[----:B------:R-:W-:-:S04]  /*2bc0*/  SHF.L.W.U32.HI R0, R30, 0x13, R30 ;  /* 0x000000131e007819 */ /* 0x000fc80000010e1e */
[----:B------:R-:W-:Y:S02]  /*2bd0*/  LOP3.LUT R39, R40, R39, R0, 0x96, !PT ;  /* 0x0000002728277212 */ /* 0x000fe400078e9600 */
[--C-:B------:R-:W-:Y:S02]  /*2be0*/  SHF.L.W.U32.HI R0, R14, 0x19, R14.reuse ;  /* 0x000000190e007819 */ /* 0x100fe40000010e0e */
[----:B------:R-:W-:-:S04]  /*2bf0*/  SHF.R.U32.HI R40, RZ, 0x3, R14 ;  /* 0x00000003ff287819 */ /* 0x000fc8000001160e */
[----:B------:R-:W-:Y:S02]  /*2c00*/  LOP3.LUT R42, R40, R0, R41, 0x96, !PT ;  /* 0x00000000282a7212 */ /* 0x000fe400078e9629 */
[C-C-:B------:R-:W-:Y:S02]  /*2c10*/  SHF.L.W.U32.HI R0, R19.reuse, 0xf, R19.reuse ;  /* 0x0000000f13007819 */ /* 0x140fe40000010e13 */
[--C-:B------:R-:W-:Y:S02]  /*2c20*/  SHF.L.W.U32.HI R41, R19, 0xd, R19.reuse ;  /* 0x0000000d13297819 */ /* 0x100fe40000010e13 */
        /* <DEDUP_REMOVED lines=14> */
[----:B------:R-:W-:Y:S02]  /*2d10*/  SHF.R.U32.HI R40, RZ, 0x3, R21 ;  /* 0x00000003ff287819 */ /* 0x000fe40000011615 */
[----:B------:R-:W-:Y:S02]  /*2d20*/  IADD3 R39, PT, PT, R39, R38, R32 ;  /* 0x0000002627277210 */ /* 0x000fe40007ffe020 */
[C-C-:B------:R-:W-:Y:S02]  /*2d30*/  SHF.L.W.U32.HI R38, R37.reuse, 0x1e, R37.reuse ;  /* 0x0000001e25267819 */ /* 0x140fe40000010e25 */
[----:B------:R-:W-:Y:S01]  /*2d40*/  SHF.L.W.U32.HI R32, R37, 0xa, R37 ;  /* 0x0000000a25207819 */ /* 0x000fe20000010e25 */
[----:B------:R-:W-:-:S03]  /*2d50*/  IMAD.IADD R36, R36, 0x1, R39 ;  /* 0x0000000124247824 */ /* 0x000fc600078e0227 */
[----:B------:R-:W-:Y:S02]  /*2d60*/  LOP3.LUT R38, R32, R38, R41, 0x96, !PT ;  /* 0x0000002620267212 */ /* 0x000fe400078e9629 */
[C-C-:B------:R-:W-:Y:S02]  /*2d70*/  SHF.L.W.U32.HI R32, R21.reuse, 0x19, R21.reuse ;  /* 0x0000001915207819 */ /* 0x140fe40000010e15 */
[----:B------:R-:W-:-:S04]  /*2d80*/  SHF.L.W.U32.HI R41, R21, 0xe, R21 ;  /* 0x0000000e15297819 */ /* 0x000fc80000010e15 */
[----:B------:R-:W-:Y:S02]  /*2d90*/  LOP3.LUT R42, R40, R32, R41, 0x96, !PT ;  /* 0x00000020282a7212 */ /* 0x000fe400078e9629 */
[C-C-:B------:R-:W-:Y:S02]  /*2da0*/  SHF.L.W.U32.HI R32, R26.reuse, 0xf, R26.reuse ;  /* 0x0000000f1a207819 */ /* 0x140fe40000010e1a */
[--C-:B------:R-:W-:Y:S02]  /*2db0*/  SHF.L.W.U32.HI R41, R26, 0xd, R26.reuse ;  /* 0x0000000d1a297819 */ /* 0x100fe40000010e1a */
[----:B------:R-:W-:-:S04]  /*2dc0*/  SHF.R.U32.HI R40, RZ, 0xa, R26 ;  /* 0x0000000aff287819 */ /* 0x000fc8000001161a */
        /* <DEDUP_REMOVED lines=8> */
[----:B------:R-:W-:Y:S02]  /*2e50*/  SHF.R.U32.HI R41, RZ, 0x3, R12 ;  /* 0x00000003ff297819 */ /* 0x000fe4000001160c */
[----:B------:R-:W-:-:S02]  /*2e60*/  LOP3.LUT R40, R40, R32, R39, 0x96, !PT ;  /* 0x0000002028287212 */ /* 0x000fc400078e9627 */
[----:B------:R-:W-:Y:S02]  /*2e70*/  IADD3 R32, PT, PT, R35, UR26, R14 ;  /* 0x0000001a23207c10 */ /* 0x000fe4000fffe00e */
[----:B------:R-:W-:Y:S02]  /*2e80*/  LOP3.LUT R35, R28, R36, R31, 0xb8, !PT ;  /* 0x000000241c237212 */ /* 0x000fe400078eb81f */
[--C-:B------:R-:W-:Y:S02]  /*2e90*/  SHF.L.W.U32.HI R39, R38, 0xa, R38.reuse ;  /* 0x0000000a26277819 */ /* 0x100fe40000010e26 */
[----:B------:R-:W-:Y:S02]  /*2ea0*/  IADD3 R40, PT, PT, R40, R32, R35 ;  /* 0x0000002028287210 */ /* 0x000fe40007ffe023 */
[C-C-:B------:R-:W-:Y:S02]  /*2eb0*/  SHF.L.W.U32.HI R35, R38.reuse, 0x1e, R38.reuse ;  /* 0x0000001e26237819 */ /* 0x140fe40000010e26 */
[----:B------:R-:W-:-:S04]  /*2ec0*/  SHF.L.W.U32.HI R32, R38, 0x13, R38 ;  /* 0x0000001326207819 */ /* 0x000fc80000010e26 */
[----:B------:R-:W-:Y:S02]  /*2ed0*/  LOP3.LUT R35, R39, R35, R32, 0x96, !PT ;  /* 0x0000002327237212 */ /* 0x000fe400078e9620 */
[C-C-:B------:R-:W-:Y:S02]  /*2ee0*/  SHF.L.W.U32.HI R32, R12.reuse, 0x19, R12.reuse ;  /* 0x000000190c207819 */ /* 0x140fe40000010e0c */
[----:B------:R-:W-:-:S04]  /*2ef0*/  SHF.L.W.U32.HI R39, R12, 0xe, R12 ;  /* 0x0000000e0c277819 */ /* 0x000fc80000010e0c */
[----:B------:R-:W-:Y:S02]  /*2f00*/  LOP3.LUT R42, R41, R32, R39, 0x96, !PT ;  /* 0x00000020292a7212 */ /* 0x000fe400078e9627 */
[C-C-:B------:R-:W-:Y:S02]  /*2f10*/  SHF.L.W.U32.HI R32, R0.reuse, 0xf, R0.reuse ;  /* 0x0000000f00207819 */ /* 0x140fe40000010e00 */
[--C-:B------:R-:W-:Y:S02]  /*2f20*/  SHF.L.W.U32.HI R39, R0, 0xd, R0.reuse ;  /* 0x0000000d00277819 */ /* 0x100fe40000010e00 */
[----:B------:R-:W-:Y:S02]  /*2f30*/  SHF.R.U32.HI R41, RZ, 0xa, R0 ;  /* 0x0000000aff297819 */ /* 0x000fe40000011600 */
[----:B------:R-:W-:Y:S02]  /*2f40*/  IADD3 R42, PT, PT, R20, R42, R21 ;  /* 0x0000002a142a7210 */ /* 0x000fe40007ffe015 */
[----:B------:R-:W-:Y:S01]  /*2f50*/  LOP3.LUT R39, R41, R32, R39, 0x96, !PT ;  /* 0x0000002029277212 */ /* 0x000fe200078e9627 */
[----:B------:R-:W-:Y:S01]  /*2f60*/  IMAD.IADD R32, R23, 0x1, R40 ;  /* 0x0000000117207824 */ /* 0x000fe200078e0228 */
[----:B------:R-:W-:-:S02]  /*2f70*/  LOP3.LUT R21, R37, R30, R38, 0xe8, !PT ;  /* 0x0000001e25157212 */ /* 0x000fc400078ee826 */
[----:B------:R-:W-:Y:S01]  /*2f80*/  SHF.R.U32.HI R41, RZ, 0x3, R29 ;  /* 0x00000003ff297819 */ /* 0x000fe2000001161d */
[----:B------:R-:W-:Y:S01]  /*2f90*/  IMAD.IADD R23, R39, 0x1, R42 ;  /* 0x0000000127177824 */ /* 0x000fe200078e022a */
        /* <DEDUP_REMOVED lines=15> */
[C-C-:B------:R-:W-:Y:S02]  /*3090*/  SHF.L.W.U32.HI R21, R14.reuse, 0xf, R14.reuse ;  /* 0x0000000f0e157819 */ /* 0x140fe40000010e0e */
[--C-:B------:R-:W-:Y:S02]  /*30a0*/  SHF.L.W.U32.HI R28, R14, 0xd, R14.reuse ;  /* 0x0000000d0e1c7819 */ /* 0x100fe40000010e0e */
[----:B------:R-:W-:-:S04]  /*30b0*/  SHF.R.U32.HI R41, RZ, 0xa, R14 ;  /* 0x0000000aff297819 */ /* 0x000fc8000001160e */
[----:B------:R-:W-:Y:S01]  /*30c0*/  LOP3.LUT R28, R41, R21, R28, 0x96, !PT ;  /* 0x00000015291c7212 */ /* 0x000fe200078e961c */
[----:B------:R-:W-:Y:S01]  /*30d0*/  IMAD.IADD R21, R30, 0x1, R39 ;  /* 0x000000011e157824 */ /* 0x000fe200078e0227 */
[----:B------:R-:W-:Y:S02]  /*30e0*/  IADD3 R41, PT, PT, R27, R42, R12 ;  /* 0x0000002a1b297210 */ /* 0x000fe40007ffe00c */
[----:B------:R-:W-:Y:S02]  /*30f0*/  LOP3.LUT R12, R38, R37, R35, 0xe8, !PT ;  /* 0x00000025260c7212 */ /* 0x000fe400078ee823 */
[----:B------:R-:W-:Y:S01]  /*3100*/  SHF.L.W.U32.HI R30, R21, 0x1a, R21 ;  /* 0x0000001a151e7819 */ /* 0x000fe20000010e15 */
[----:B------:R-:W-:Y:S01]  /*3110*/  IMAD.IADD R28, R28, 0x1, R41 ;  /* 0x000000011c1c7824 */ /* 0x000fe200078e0229 */
[----:B------:R-:W-:Y:S02]  /*3120*/  IADD3 R12, PT, PT, R39, R40, R12 ;  /* 0x00000028270c7210 */ /* 0x000fe40007ffe00c */
[----:B------:R-:W-:-:S02]  /*3130*/  SHF.L.W.U32.HI R39, R21, 0x15, R21 ;  /* 0x0000001515277819 */ /* 0x000fc40000010e15 */
[----:B------:R-:W-:Y:S02]  /*3140*/  SHF.L.W.U32.HI R40, R21, 0x7, R21 ;  /* 0x0000000715287819 */ /* 0x000fe40000010e15 */
[----:B------:R-:W-:Y:S02]  /*3150*/  SHF.R.U32.HI R41, RZ, 0x3, R34 ;  /* 0x00000003ff297819 */ /* 0x000fe40000011622 */
[----:B------:R-:W-:Y:S02]  /*3160*/  LOP3.LUT R40, R40, R30, R39, 0x96, !PT ;  /* 0x0000001e28287212 */ /* 0x000fe400078e9627 */
[----:B------:R-:W-:Y:S02]  /*3170*/  IADD3 R30, PT, PT, R31, UR20, R28 ;  /* 0x000000141f1e7c10 */ /* 0x000fe4000fffe01c */
[----:B------:R-:W-:Y:S02]  /*3180*/  LOP3.LUT R31, R36, R21, R32, 0xb8, !PT ;  /* 0x00000015241f7212 */ /* 0x000fe400078eb820 */
[----:B------:R-:W-:-:S02]  /*3190*/  SHF.L.W.U32.HI R39, R12, 0xa, R12 ;  /* 0x0000000a0c277819 */ /* 0x000fc40000010e0c */
        /* <DEDUP_REMOVED lines=43> */
[----:B------:R-:W-:Y:S02]  /*3450*/  IADD3 R32, PT, PT, R32, UR22, R36 ;  /* 0x0000001620207c10 */ /* 0x000fe4000fffe024 */
[----:B------:R-:W-:Y:S02]  /*3460*/  LOP3.LUT R40, R40, R38, R39, 0x96, !PT ;  /* 0x0000002628287212 */ /* 0x000fe400078e9627 */
[----:B------:R-:W-:Y:S02]  /*3470*/  LOP3.LUT R39, R21, R37, R30, 0xb8, !PT ;  /* 0x0000002515277212 */ /* 0x000fe400078eb81e */
[----:B------:R-:W-:Y:S02]  /*3480*/  SHF.L.W.U32.HI R38, R34, 0xa, R34 ;  /* 0x0000000a22267819 */ /* 0x000fe40000010e22 */
[----:B------:R-:W-:-:S02]  /*3490*/  IADD3 R40, PT, PT, R40, R32, R39 ;  /* 0x0000002028287210 */ /* 0x000fc40007ffe027 */
[C-C-:B------:R-:W-:Y:S02]  /*34a0*/  SHF.L.W.U32.HI R39, R34.reuse, 0x1e, R34.reuse ;  /* 0x0000001e22277819 */ /* 0x140fe40000010e22 */
[----:B------:R-:W-:Y:S02]  /*34b0*/  SHF.L.W.U32.HI R32, R34, 0x13, R34 ;  /* 0x0000001322207819 */ /* 0x000fe40000010e22 */
[C-C-:B------:R-:W-:Y:S02]  /*34c0*/  SHF.L.W.U32.HI R41, R15.reuse, 0xe, R15.reuse ;  /* 0x0000000e0f297819 */ /* 0x140fe40000010e0f */
[----:B------:R-:W-:Y:S02]  /*34d0*/  LOP3.LUT R39, R38, R39, R32, 0x96, !PT ;  /* 0x0000002726277212 */ /* 0x000fe400078e9620 */
[--C-:B------:R-:W-:Y:S02]  /*34e0*/  SHF.L.W.U32.HI R32, R15, 0x19, R15.reuse ;  /* 0x000000190f207819 */ /* 0x100fe40000010e0f */
[----:B------:R-:W-:-:S04]  /*34f0*/  SHF.R.U32.HI R38, RZ, 0x3, R15 ;  /* 0x00000003ff267819 */ /* 0x000fc8000001160f */
        /* <DEDUP_REMOVED lines=8> */
[--C-:B------:R-:W-:Y:S01]  /*3580*/  SHF.L.W.U32.HI R35, R38, 0x1a, R38.reuse ;  /* 0x0000001a26237819 */ /* 0x100fe20000010e26 */
        /* <DEDUP_REMOVED lines=11> */
[----:B------:R-:W-:Y:S02]  /*3640*/  SHF.L.W.U32.HI R42, R3, 0xe, R3 ;  /* 0x0000000e032a7819 */ /* 0x000fe40000010e03 */
        /* <DEDUP_REMOVED lines=16> */
[----:B------:R-:W-:Y:S02]  /*3750*/  IADD3 R30, PT, PT, R30, UR16, R12 ;  /* 0x000000101e1e7c10 */ /* 0x000fe4000fffe00c */
[----:B------:R-:W-:-:S02]  /*3760*/  LOP3.LUT R42, R35, R21, R42, 0x96, !PT ;  /* 0x00000015232a7212 */ /* 0x000fc400078e962a */
[----:B------:R-:W-:Y:S02]  /*3770*/  LOP3.LUT R21, R37, R15, R38, 0xb8, !PT ;  /* 0x0000000f25157212 */ /* 0x000fe400078eb826 */
[--C-:B------:R-:W-:Y:S02]  /*3780*/  SHF.L.W.U32.HI R35, R40, 0x1e, R40.reuse ;  /* 0x0000001e28237819 */ /* 0x100fe40000010e28 */
[----:B------:R-:W-:Y:S02]  /*3790*/  IADD3 R42, PT, PT, R42, R30, R21 ;  /* 0x0000001e2a2a7210 */ /* 0x000fe40007ffe015 */
[C-C-:B------:R-:W-:Y:S02]  /*37a0*/  SHF.L.W.U32.HI R30, R40.reuse, 0x13, R40.reuse ;  /* 0x00000013281e7819 */ /* 0x140fe40000010e28 */
[----:B------:R-:W-:Y:S02]  /*37b0*/  SHF.L.W.U32.HI R21, R40, 0xa, R40 ;  /* 0x0000000a28157819 */ /* 0x000fe40000010e28 */
[----:B------:R-:W-:-:S02]  /*37c0*/  SHF.R.U32.HI R39, RZ, 0x3, R22 ;  /* 0x00000003ff277819 */ /* 0x000fc40000011616 */
        /* <DEDUP_REMOVED lines=16> */
[----:B------:R-:W-:Y:S02]  /*38d0*/  SHF.L.W.U32.HI R35, R30, 0x7, R30 ;  /* 0x000000071e237819 */ /* 0x000fe40000010e1e */
[----:B------:R-:W-:-:S02]  /*38e0*/  IADD3 R37, PT, PT, R37, UR17, R21 ;  /* 0x0000001125257c10 */ /* 0x000fc4000fffe015 */
[----:B------:R-:W-:Y:S02]  /*38f0*/  LOP3.LUT R31, R35, R31, R42, 0x96, !PT ;  /* 0x0000001f231f7212 */ /* 0x000fe400078e962a */
[----:B------:R-:W-:Y:S02]  /*3900*/  LOP3.LUT R42, R38, R30, R15, 0xb8, !PT ;  /* 0x0000001e262a7212 */ /* 0x000fe400078eb80f */
[--C-:B------:R-:W-:Y:S02]  /*3910*/  SHF.L.W.U32.HI R35, R3, 0xa, R3.reuse ;  /* 0x0000000a03237819 */ /* 0x100fe40000010e03 */
[----:B------:R-:W-:Y:S02]  /*3920*/  IADD3 R37, PT, PT, R31, R37, R42 ;  /* 0x000000251f257210 */ /* 0x000fe40007ffe02a */
[C-C-:B------:R-:W-:Y:S02]  /*3930*/  SHF.L.W.U32.HI R42, R3.reuse, 0x1e, R3.reuse ;  /* 0x0000001e032a7819 */ /* 0x140fe40000010e03 */
[----:B------:R-:W-:-:S02]  /*3940*/  SHF.L.W.U32.HI R31, R3, 0x13, R3 ;  /* 0x00000013031f7819 */ /* 0x000fc40000010e03 */
        /* <DEDUP_REMOVED lines=47> */
[----:B------:R-:W-:-:S02]  /*3c40*/  SHF.L.W.U32.HI R42, R27, 0xe, R27 ;  /* 0x0000000e1b2a7819 */ /* 0x000fc40000010e1b */
        /* <DEDUP_REMOVED lines=59> */
[----:B------:R-:W-:Y:S01]  /*4000*/  SHF.L.W.U32.HI R43, R14, 0xe, R14 ;  /* 0x0000000e0e2b7819 */ /* 0x000fe20000010e0e */
        /* <DEDUP_REMOVED lines=32> */
[C---:B------:R-:W-:Y:S02]  /*4210*/  SHF.L.W.U32.HI R39, R25.reuse, 0xa, R25 ;  /* 0x0000000a19277819 */ /* 0x040fe40000010e19 */
        /* <DEDUP_REMOVED lines=37> */
[----:B------:R-:W-:Y:S02]  /*4470*/  LOP3.LUT R38, R25, R22, R20, 0xe8, !PT ;  /* 0x0000001619267212 */ /* 0x000fe400078ee814 */
[----:B------:R-:W-:Y:S01]  /*4480*/  SHF.R.U32.HI R40, RZ, 0x3, R23 ;  /* 0x00000003ff287819 */ /* 0x000fe20000011617 */
[----:B------:R-:W-:Y:S01]  /*4490*/  IMAD.IADD R26, R26, 0x1, R43 ;  /* 0x000000011a1a7824 */ /* 0x000fe200078e022b */
[----:B------:R-:W-:Y:S02]  /*44a0*/  IADD3 R27, PT, PT, R30, R41, R38 ;  /* 0x000000291e1b7210 */ /* 0x000fe40007ffe026 */
[----:B------:R-:W-:-:S02]  /*44b0*/  SHF.L.W.U32.HI R30, R0, 0x1a, R0 ;  /* 0x0000001a001e7819 */ /* 0x000fc40000010e00 */
[C-C-:B------:R-:W-:Y:S02]  /*44c0*/  SHF.L.W.U32.HI R41, R0.reuse, 0x15, R0.reuse ;  /* 0x0000001500297819 */ /* 0x140fe40000010e00 */
[----:B------:R-:W-:Y:S02]  /*44d0*/  SHF.L.W.U32.HI R38, R0, 0x7, R0 ;  /* 0x0000000700267819 */ /* 0x000fe40000010e00 */
[----:B------:R-:W-:Y:S02]  /*44e0*/  IADD3 R35, PT, PT, R35, UR9, R26 ;  /* 0x0000000923237c10 */ /* 0x000fe4000fffe01a */
[----:B------:R-:W-:Y:S02]  /*44f0*/  LOP3.LUT R41, R38, R30, R41, 0x96, !PT ;  /* 0x0000001e26297212 */ /* 0x000fe400078e9629 */
        /* <DEDUP_REMOVED lines=52> */
[----:B------:R-:W-:Y:S02]  /*4840*/  SHF.R.U32.HI R41, RZ, 0x3, R29 ;  /* 0x00000003ff297819 */ /* 0x000fe4000001161d */
[----:B------:R-:W-:Y:S02]  /*4850*/  LOP3.LUT R38, R40, R38, R39, 0x96, !PT ;  /* 0x0000002628267212 */ /* 0x000fe400078e9627 */
[C-C-:B------:R-:W-:Y:S02]  /*4860*/  SHF.L.W.U32.HI R39, R29.reuse, 0x19, R29.reuse ;  /* 0x000000191d277819 */ /* 0x140fe40000010e1d */
[----:B------:R-:W-:-:S02]  /*4870*/  SHF.L.W.U32.HI R40, R29, 0xe, R29 ;  /* 0x0000000e1d287819 */ /* 0x000fc40000010e1d */
[----:B------:R-:W-:Y:S02]  /*4880*/  SHF.L.W.U32.HI R43, R33, 0xe, R33 ;  /* 0x0000000e212b7819 */ /* 0x000fe40000010e21 */
[----:B------:R-:W-:Y:S02]  /*4890*/  LOP3.LUT R39, R41, R39, R40, 0x96, !PT ;  /* 0x0000002729277212 */ /* 0x000fe400078e9628 */
[----:B------:R-:W-:Y:S02]  /*48a0*/  SHF.R.U32.HI R40, RZ, 0xa, R22 ;  /* 0x0000000aff287819 */ /* 0x000fe40000011616 */
[----:B------:R-:W-:Y:S02]  /*48b0*/  IADD3 R3, PT, PT, R3, R39, R28 ;  /* 0x0000002703037210 */ /* 0x000fe40007ffe01c */
[C-C-:B------:R-:W-:Y:S02]  /*48c0*/  SHF.L.W.U32.HI R28, R22.reuse, 0xf, R22.reuse ;  /* 0x0000000f161c7819 */ /* 0x140fe40000010e16 */
[----:B------:R-:W-:-:S02]  /*48d0*/  SHF.L.W.U32.HI R39, R22, 0xd, R22 ;  /* 0x0000000d16277819 */ /* 0x000fc40000010e16 */
[--C-:B------:R-:W-:Y:S02]  /*48e0*/  SHF.R.U32.HI R41, RZ, 0x3, R36.reuse ;  /* 0x00000003ff297819 */ /* 0x100fe40000011624 */
[----:B------:R-:W-:Y:S02]  /*48f0*/  LOP3.LUT R40, R40, R28, R39, 0x96, !PT ;  /* 0x0000001c28287212 */ /* 0x000fe400078e9627 */
[C-C-:B------:R-:W-:Y:S02]  /*4900*/  SHF.L.W.U32.HI R28, R36.reuse, 0x19, R36.reuse ;  /* 0x00000019241c7819 */ /* 0x140fe40000010e24 */
[----:B------:R-:W-:Y:S01]  /*4910*/  SHF.L.W.U32.HI R39, R36, 0xe, R36 ;  /* 0x0000000e24277819 */ /* 0x000fe20000010e24 */
[----:B------:R-:W-:Y:S01]  /*4920*/  IMAD.IADD R3, R40, 0x1, R3 ;  /* 0x0000000128037824 */ /* 0x000fe200078e0203 */
[----:B------:R-:W-:Y:S02]  /*4930*/  SHF.R.U32.HI R40, RZ, 0xa, R30 ;  /* 0x0000000aff287819 */ /* 0x000fe4000001161e */
[----:B------:R-:W-:-:S02]  /*4940*/  LOP3.LUT R39, R41, R28, R39, 0x96, !PT ;  /* 0x0000001c29277212 */ /* 0x000fc400078e9627 */
[----:B------:R-:W-:Y:S02]  /*4950*/  LOP3.LUT R28, R14, R27, R23, 0xe8, !PT ;  /* 0x0000001b0e1c7212 */ /* 0x000fe400078ee817 */
[----:B------:R-:W-:Y:S02]  /*4960*/  IADD3 R29, PT, PT, R24, R39, R29 ;  /* 0x00000027181d7210 */ /* 0x000fe40007ffe01d */
[----:B------:R-:W-:Y:S01]  /*4970*/  IADD3 R24, PT, PT, R25, R38, R28 ;  /* 0x0000002619187210 */ /* 0x000fe20007ffe01c */
[----:B------:R-:W-:Y:S01]  /*4980*/  IMAD.IADD R25, R20, 0x1, R25 ;  /* 0x0000000114197824 */ /* 0x000fe200078e0219 */
[C-C-:B------:R-:W-:Y:S02]  /*4990*/  SHF.L.W.U32.HI R20, R30.reuse, 0xf, R30.reuse ;  /* 0x0000000f1e147819 */ /* 0x140fe40000010e1e */
[----:B------:R-:W-:Y:S02]  /*49a0*/  SHF.L.W.U32.HI R41, R30, 0xd, R30 ;  /* 0x0000000d1e297819 */ /* 0x000fe40000010e1e */
[----:B------:R-:W-:-:S02]  /*49b0*/  SHF.L.W.U32.HI R28, R25, 0x1a, R25 ;  /* 0x0000001a191c7819 */ /* 0x000fc40000010e19 */
[C-C-:B------:R-:W-:Y:S02]  /*49c0*/  SHF.L.W.U32.HI R39, R25.reuse, 0x15, R25.reuse ;  /* 0x0000001519277819 */ /* 0x140fe40000010e19 */
[----:B------:R-:W-:Y:S02]  /*49d0*/  SHF.L.W.U32.HI R38, R25, 0x7, R25 ;  /* 0x0000000719267819 */ /* 0x000fe40000010e19 */
[----:B------:R-:W-:Y:S02]  /*49e0*/  LOP3.LUT R20, R40, R20, R41, 0x96, !PT ;  /* 0x0000001428147212 */ /* 0x000fe400078e9629 */
[----:B------:R-:W-:Y:S02]  /*49f0*/  LOP3.LUT R38, R38, R28, R39, 0x96, !PT ;  /* 0x0000001c26267212 */ /* 0x000fe400078e9627 */
[--C-:B------:R-:W-:Y:S01]  /*4a00*/  SHF.L.W.U32.HI R28, R32, 0x19, R32.reuse ;  /* 0x00000019201c7819 */ /* 0x100fe20000010e20 */
[----:B------:R-:W-:Y:S01]  /*4a10*/  IMAD.IADD R20, R20, 0x1, R29 ;  /* 0x0000000114147824 */ /* 0x000fe200078e021d */
        /* <DEDUP_REMOVED lines=9> */
[----:B------:R-:W-:Y:S02]  /*4ab0*/  IADD3 R19, PT, PT, R19, R28, R36 ;  /* 0x0000001c13137210 */ /* 0x000fe40007ffe024 */
[----:B------:R-:W-:Y:S01]  /*4ac0*/  LOP3.LUT R39, R40, R0, R39, 0x96, !PT ;  /* 0x0000000028277212 */ /* 0x000fe200078e9627 */
[----:B------:R-:W-:Y:S01]  /*4ad0*/  IMAD.IADD R0, R27, 0x1, R38 ;  /* 0x000000011b007824 */ /* 0x000fe200078e0226 */
[----:B------:R-:W-:Y:S02]  /*4ae0*/  LOP3.LUT R40, R23, R14, R24, 0xe8, !PT ;  /* 0x0000000e17287212 */ /* 0x000fe400078ee818 */
[----:B------:R-:W-:-:S02]  /*4af0*/  IADD3 R28, PT, PT, R35, UR61, R20 ;  /* 0x0000003d231c7c10 */ /* 0x000fc4000fffe014 */
[----:B------:R-:W-:Y:S02]  /*4b00*/  IADD3 R27, PT, PT, R38, R39, R40 ;  /* 0x00000027261b7210 */ /* 0x000fe40007ffe028 */
[C-C-:B------:R-:W-:Y:S02]  /*4b10*/  SHF.L.W.U32.HI R38, R0.reuse, 0x1a, R0.reuse ;  /* 0x0000001a00267819 */ /* 0x140fe40000010e00 */
[C-C-:B------:R-:W-:Y:S02]  /*4b20*/  SHF.L.W.U32.HI R39, R0.reuse, 0x15, R0.reuse ;  /* 0x0000001500277819 */ /* 0x140fe40000010e00 */
[----:B------:R-:W-:Y:S02]  /*4b30*/  SHF.L.W.U32.HI R40, R0, 0x7, R0 ;  /* 0x0000000700287819 */ /* 0x000fe40000010e00 */
[----:B------:R-:W-:Y:S02]  /*4b40*/  SHF.L.W.U32.HI R29, R3, 0xf, R3 ;  /* 0x0000000f031d7819 */ /* 0x000fe40000010e03 */
[----:B------:R-:W-:-:S02]  /*4b50*/  LOP3.LUT R38, R40, R38, R39, 0x96, !PT ;  /* 0x0000002628267212 */ /* 0x000fc400078e9627 */
[--C-:B------:R-:W-:Y:S02]  /*4b60*/  SHF.L.W.U32.HI R36, R3, 0xd, R3.reuse ;  /* 0x0000000d03247819 */ /* 0x100fe40000010e03 */
        /* <DEDUP_REMOVED lines=8> */
[----:B------:R-:W-:Y:S02]  /*4bf0*/  IADD3 R34, PT, PT, R34, UR62, R19 ;  /* 0x0000003e22227c10 */ /* 0x000fe4000fffe013 */
[----:B------:R-:W-:Y:S01]  /*4c00*/  LOP3.LUT R36, R28, R36, R29, 0x96, !PT ;  /* 0x000000241c247212 */ /* 0x000fe200078e961d */
[----:B------:R-:W-:Y:S01]  /*4c10*/  IMAD.IADD R29, R14, 0x1, R35 ;  /* 0x000000010e1d7824 */ /* 0x000fe200078e0223 */
[C-C-:B------:R-:W-:Y:S02]  /*4c20*/  SHF.L.W.U32.HI R28, R12.reuse, 0x19, R12.reuse ;  /* 0x000000190c1c7819 */ /* 0x140fe40000010e0c */
[----:B------:R-:W-:Y:S02]  /*4c30*/  SHF.L.W.U32.HI R41, R12, 0xe, R12 ;  /* 0x0000000e0c297819 */ /* 0x000fe40000010e0c */
[----:B------:R-:W-:-:S02]  /*4c40*/  SHF.L.W.U32.HI R14, R29, 0x1a, R29 ;  /* 0x0000001a1d0e7819 */ /* 0x000fc40000010e1d */
[C-C-:B------:R-:W-:Y:S02]  /*4c50*/  SHF.L.W.U32.HI R39, R29.reuse, 0x15, R29.reuse ;  /* 0x000000151d277819 */ /* 0x140fe40000010e1d */
[----:B------:R-:W-:Y:S02]  /*4c60*/  SHF.L.W.U32.HI R38, R29, 0x7, R29 ;  /* 0x000000071d267819 */ /* 0x000fe40000010e1d */
[----:B------:R-:W-:Y:S02]  /*4c70*/  SHF.R.U32.HI R40, RZ, 0x3, R12 ;  /* 0x00000003ff287819 */ /* 0x000fe4000001160c */
[----:B------:R-:W-:Y:S02]  /*4c80*/  LOP3.LUT R38, R38, R14, R39, 0x96, !PT ;  /* 0x0000000e26267212 */ /* 0x000fe400078e9627 */
[----:B------:R-:W-:Y:S02]  /*4c90*/  LOP3.LUT R14, R24, R23, R27, 0xe8, !PT ;  /* 0x00000017180e7212 */ /* 0x000fe400078ee81b */
[----:B------:R-:W-:-:S02]  /*4ca0*/  LOP3.LUT R39, R25, R29, R0, 0xb8, !PT ;  /* 0x0000001d19277212 */ /* 0x000fc400078eb800 */
[----:B------:R-:W-:Y:S02]  /*4cb0*/  IADD3 R14, PT, PT, R35, R36, R14 ;  /* 0x00000024230e7210 */ /* 0x000fe40007ffe00e */
[----:B------:R-:W-:Y:S02]  /*4cc0*/  IADD3 R34, PT, PT, R38, R34, R39 ;  /* 0x0000002226227210 */ /* 0x000fe40007ffe027 */
[----:B------:R-:W-:Y:S02]  /*4cd0*/  LOP3.LUT R28, R40, R28, R41, 0x96, !PT ;  /* 0x0000001c281c7212 */ /* 0x000fe400078e9629 */
[C-C-:B------:R-:W-:Y:S02]  /*4ce0*/  SHF.L.W.U32.HI R36, R20.reuse, 0xf, R20.reuse ;  /* 0x0000000f14247819 */ /* 0x140fe40000010e14 */
[--C-:B------:R-:W-:Y:S02]  /*4cf0*/  SHF.L.W.U32.HI R39, R20, 0xd, R20.reuse ;  /* 0x0000000d14277819 */ /* 0x100fe40000010e14 */
[----:B------:R-:W-:-:S02]  /*4d00*/  SHF.R.U32.HI R20, RZ, 0xa, R20 ;  /* 0x0000000aff147819 */ /* 0x000fc40000011614 */
[----:B------:R-:W-:Y:S02]  /*4d10*/  IADD3 R41, PT, PT, R37, R28, R32 ;  /* 0x0000001c25297210 */ /* 0x000fe40007ffe020 */
[----:B------:R-:W-:Y:S01]  /*4d20*/  LOP3.LUT R28, R20, R36, R39, 0x96, !PT ;  /* 0x00000024141c7212 */ /* 0x000fe200078e9627 */
[----:B------:R-:W-:Y:S01]  /*4d30*/  IMAD.IADD R20, R23, 0x1, R34 ;  /* 0x0000000117147824 */ /* 0x000fe200078e0222 */
[C-C-:B------:R-:W-:Y:S02]  /*4d40*/  SHF.L.W.U32.HI R35, R21.reuse, 0x19, R21.reuse ;  /* 0x0000001915237819 */ /* 0x140fe40000010e15 */
[----:B------:R-:W-:Y:S01]  /*4d50*/  SHF.L.W.U32.HI R38, R21, 0xe, R21 ;  /* 0x0000000e15267819 */ /* 0x000fe20000010e15 */
[----:B------:R-:W-:Y:S01]  /*4d60*/  IMAD.IADD R28, R28, 0x1, R41 ;  /* 0x000000011c1c7824 */ /* 0x000fe200078e0229 */
[----:B------:R-:W-:Y:S02]  /*4d70*/  SHF.R.U32.HI R40, RZ, 0x3, R21 ;  /* 0x00000003ff287819 */ /* 0x000fe40000011615 */
[----:B------:R-:W-:-:S02]  /*4d80*/  SHF.L.W.U32.HI R23, R14, 0x1e, R14 ;  /* 0x0000001e0e177819 */ /* 0x000fc40000010e0e */
[----:B------:R-:W-:Y:S02]  /*4d90*/  LOP3.LUT R35, R40, R35, R38, 0x96, !PT ;  /* 0x0000002328237212 */ /* 0x000fe400078e9626 */
[C-C-:B------:R-:W-:Y:S02]  /*4da0*/  SHF.L.W.U32.HI R32, R14.reuse, 0x13, R14.reuse ;  /* 0x000000130e207819 */ /* 0x140fe40000010e0e */
[----:B------:R-:W-:Y:S02]  /*4db0*/  SHF.L.W.U32.HI R36, R14, 0xa, R14 ;  /* 0x0000000a0e247819 */ /* 0x000fe40000010e0e */
[C-C-:B------:R-:W-:Y:S02]  /*4dc0*/  SHF.L.W.U32.HI R37, R20.reuse, 0x1a, R20.reuse ;  /* 0x0000001a14257819 */ /* 0x140fe40000010e14 */
[C-C-:B------:R-:W-:Y:S02]  /*4dd0*/  SHF.L.W.U32.HI R38, R20.reuse, 0x15, R20.reuse ;  /* 0x0000001514267819 */ /* 0x140fe40000010e14 */
[----:B------:R-:W-:-:S02]  /*4de0*/  SHF.L.W.U32.HI R39, R20, 0x7, R20 ;  /* 0x0000000714277819 */ /* 0x000fc40000010e14 */
[----:B------:R-:W-:Y:S02]  /*4df0*/  LOP3.LUT R23, R36, R23, R32, 0x96, !PT ;  /* 0x0000001724177212 */ /* 0x000fe400078e9620 */
[----:B------:R-:W-:Y:S02]  /*4e00*/  LOP3.LUT R37, R39, R37, R38, 0x96, !PT ;  /* 0x0000002527257212 */ /* 0x000fe400078e9626 */
[C-C-:B------:R-:W-:Y:S02]  /*4e10*/  SHF.L.W.U32.HI R39, R31.reuse, 0x19, R31.reuse ;  /* 0x000000191f277819 */ /* 0x140fe40000010e1f */
[--C-:B------:R-:W-:Y:S02]  /*4e20*/  SHF.L.W.U32.HI R40, R31, 0xe, R31.reuse ;  /* 0x0000000e1f287819 */ /* 0x100fe40000010e1f */
[----:B------:R-:W-:Y:S02]  /*4e30*/  SHF.R.U32.HI R41, RZ, 0x3, R31 ;  /* 0x00000003ff297819 */ /* 0x000fe4000001161f */
[----:B------:R-:W-:-:S02]  /*4e40*/  LOP3.LUT R32, R27, R24, R14, 0xe8, !PT ;  /* 0x000000181b207212 */ /* 0x000fc400078ee80e */
[----:B------:R-:W-:Y:S02]  /*4e50*/  IADD3 R38, PT, PT, R25, UR63, R28 ;  /* 0x0000003f19267c10 */ /* 0x000fe4000fffe01c */
[----:B------:R-:W-:Y:S02]  /*4e60*/  LOP3.LUT R36, R0, R20, R29, 0xb8, !PT ;  /* 0x0000001400247212 */ /* 0x000fe400078eb81d */
[----:B------:R-:W-:Y:S02]  /*4e70*/  LOP3.LUT R25, R41, R39, R40, 0x96, !PT ;  /* 0x0000002729197212 */ /* 0x000fe400078e9628 */
[----:B------:R-:W-:Y:S02]  /*4e80*/  IADD3 R23, PT, PT, R34, R23, R32 ;  /* 0x0000001722177210 */ /* 0x000fe40007ffe020 */
[----:B------:R-:W-:Y:S02]  /*4e90*/  IADD3 R37, PT, PT, R37, R38, R36 ;  /* 0x0000002625257210 */ /* 0x000fe40007ffe024 */
[----:B------:R-:W-:-:S02]  /*4ea0*/  SHF.L.W.U32.HI R32, R19, 0xf, R19 ;  /* 0x0000000f13207819 */ /* 0x000fc40000010e13 */
[--C-:B------:R-:W-:Y:S02]  /*4eb0*/  SHF.L.W.U32.HI R41, R19, 0xd, R19.reuse ;  /* 0x0000000d13297819 */ /* 0x100fe40000010e13 */
[----:B------:R-:W-:Y:S01]  /*4ec0*/  SHF.R.U32.HI R34, RZ, 0xa, R19 ;  /* 0x0000000aff227819 */ /* 0x000fe20000011613 */
[----:B------:R-:W-:Y:S01]  /*4ed0*/  IMAD.IADD R19, R24, 0x1, R37 ;  /* 0x0000000118137824 */ /* 0x000fe200078e0225 */
[----:B------:R-:W-:Y:S02]  /*4ee0*/  IADD3 R35, PT, PT, R26, R35, R12 ;  /* 0x000000231a237210 */ /* 0x000fe40007ffe00c */
[----:B------:R-:W-:Y:S02]  /*4ef0*/  LOP3.LUT R34, R34, R32, R41, 0x96, !PT ;  /* 0x0000002022227212 */ /* 0x000fe400078e9629 */
[C-C-:B------:R-:W-:Y:S02]  /*4f00*/  SHF.L.W.U32.HI R12, R23.reuse, 0x1e, R23.reuse ;  /* 0x0000001e170c7819 */ /* 0x140fe40000010e17 */
[C---:B------:R-:W-:Y:S01]  /*4f10*/  SHF.L.W.U32.HI R39, R23.reuse, 0x13, R23 ;  /* 0x0000001317277819 */ /* 0x040fe20000010e17 */
[----:B------:R-:W-:Y:S01]  /*4f20*/  IMAD.IADD R35, R34, 0x1, R35 ;  /* 0x0000000122237824 */ /* 0x000fe200078e0223 */
[----:B------:R-:W-:-:S02]  /*4f30*/  SHF.L.W.U32.HI R26, R23, 0xa, R23 ;  /* 0x0000000a171a7819 */ /* 0x000fc40000010e17 */
[----:B------:R-:W-:Y:S02]  /*4f40*/  LOP3.LUT R24, R14, R27, R23, 0xe8, !PT ;  /* 0x0000001b0e187212 */ /* 0x000fe400078ee817 */
[----:B------:R-:W-:Y:S02]  /*4f50*/  LOP3.LUT R12, R26, R12, R39, 0x96, !PT ;  /* 0x0000000c1a0c7212 */ /* 0x000fe400078e9627 */
[C-C-:B------:R-:W-:Y:S02]  /*4f60*/  SHF.L.W.U32.HI R26, R19.reuse, 0x1a, R19.reuse ;  /* 0x0000001a131a7819 */ /* 0x140fe40000010e13 */
[C-C-:B------:R-:W-:Y:S02]  /*4f70*/  SHF.L.W.U32.HI R39, R19.reuse, 0x15, R19.reuse ;  /* 0x0000001513277819 */ /* 0x140fe40000010e13 */
[----:B------:R-:W-:Y:S02]  /*4f80*/  SHF.L.W.U32.HI R32, R19, 0x7, R19 ;  /* 0x0000000713207819 */ /* 0x000fe40000010e13 */
[----:B------:R-:W-:-:S02]  /*4f90*/  IADD3 R12, PT, PT, R37, R12, R24 ;  /* 0x0000000c250c7210 */ /* 0x000fc40007ffe018 */
[----:B------:R-:W-:Y:S02]  /*4fa0*/  LOP3.LUT R24, R32, R26, R39, 0x96, !PT ;  /* 0x0000001a20187212 */ /* 0x000fe400078e9627 */
[----:B------:R-:W-:Y:S02]  /*4fb0*/  IADD3 R0, PT, PT, R0, UR64, R35 ;  /* 0x0000004000007c10 */ /* 0x000fe4000fffe023 */
        /* <DEDUP_REMOVED lines=18> */
[--C-:B------:R-:W-:Y:S02]  /*50e0*/  SHF.L.W.U32.HI R36, R33, 0x19, R33.reuse ;  /* 0x0000001921247819 */ /* 0x100fe40000010e21 */
[----:B------:R-:W-:Y:S02]  /*50f0*/  SHF.R.U32.HI R38, RZ, 0x3, R33 ;  /* 0x00000003ff267819 */ /* 0x000fe40000011621 */
[----:B------:R-:W-:Y:S02]  /*5100*/  LOP3.LUT R26, R28, R26, R27, 0x96, !PT ;  /* 0x0000001a1c1a7212 */ /* 0x000fe400078e961b */
[----:B------:R-:W-:Y:S02]  /*5110*/  IADD3 R29, PT, PT, R29, UR65, R22 ;  /* 0x000000411d1d7c10 */ /* 0x000fe4000fffe016 */
[----:B------:R-:W-:Y:S02]  /*5120*/  LOP3.LUT R25, R20, R0, R19, 0xb8, !PT ;  /* 0x0000000014197212 */ /* 0x000fe400078eb813 */
[----:B------:R-:W-:-:S02]  /*5130*/  SHF.L.W.U32.HI R32, R35, 0xf, R35 ;  /* 0x0000000f23207819 */ /* 0x000fc40000010e23 */
[----:B------:R-:W-:Y:S02]  /*5140*/  SHF.L.W.U32.HI R37, R35, 0xd, R35 ;  /* 0x0000000d23257819 */ /* 0x000fe40000010e23 */
[----:B------:R-:W-:Y:S02]  /*5150*/  LOP3.LUT R36, R38, R36, R43, 0x96, !PT ;  /* 0x0000002426247212 */ /* 0x000fe400078e962b */
[----:B------:R-:W-:Y:S02]  /*5160*/  SHF.R.U32.HI R35, RZ, 0xa, R35 ;  /* 0x0000000aff237819 */ /* 0x000fe40000011623 */
[----:B------:R-:W-:Y:S02]  /*5170*/  IADD3 R29, PT, PT, R26, R29, R25 ;  /* 0x0000001d1a1d7210 */ /* 0x000fe40007ffe019 */
[----:B------:R-:W-:Y:S02]  /*5180*/  IADD3 R31, PT, PT, R36, UR66, R31 ;  /* 0x00000042241f7c10 */ /* 0x000fe4000fffe01f */
[----:B------:R-:W-:Y:S01]  /*5190*/  LOP3.LUT R32, R35, R32, R37, 0x96, !PT ;  /* 0x0000002023207212 */ /* 0x000fe200078e9625 */
[----:B------:R-:W-:Y:S01]  /*51a0*/  IMAD.IADD R25, R14, 0x1, R29 ;  /* 0x000000010e197824 */ /* 0x000fe200078e021d */
[----:B------:R-:W-:-:S02]  /*51b0*/  SHF.L.W.U32.HI R24, R21, 0x1e, R21 ;  /* 0x0000001e15187819 */ /* 0x000fc40000010e15 */
[C-C-:B------:R-:W-:Y:S02]  /*51c0*/  SHF.L.W.U32.HI R27, R21.reuse, 0x13, R21.reuse ;  /* 0x00000013151b7819 */ /* 0x140fe40000010e15 */
[----:B------:R-:W-:Y:S02]  /*51d0*/  SHF.L.W.U32.HI R28, R21, 0xa, R21 ;  /* 0x0000000a151c7819 */ /* 0x000fe40000010e15 */
[----:B------:R-:W-:Y:S02]  /*51e0*/  IADD3 R32, PT, PT, R32, R31, R30 ;  /* 0x0000001f20207210 */ /* 0x000fe40007ffe01e */
[----:B------:R-:W-:Y:S02]  /*51f0*/  LOP3.LUT R24, R28, R24, R27, 0x96, !PT ;  /* 0x000000181c187212 */ /* 0x000fe400078e961b */
[C-C-:B------:R-:W-:Y:S02]  /*5200*/  SHF.L.W.U32.HI R28, R15.reuse, 0x19, R15.reuse ;  /* 0x000000190f1c7819 */ /* 0x140fe40000010e0f */
[----:B------:R-:W-:-:S02]  /*5210*/  SHF.L.W.U32.HI R35, R15, 0xe, R15 ;  /* 0x0000000e0f237819 */ /* 0x000fc40000010e0f */
[----:B------:R-:W-:Y:S02]  /*5220*/  SHF.R.U32.HI R30, RZ, 0x3, R15 ;  /* 0x00000003ff1e7819 */ /* 0x000fe4000001160f */
[----:B------:R-:W-:Y:S02]  /*5230*/  LOP3.LUT R31, R19, R25, R0, 0xb8, !PT ;  /* 0x00000019131f7212 */ /* 0x000fe400078eb800 */
[C-C-:B------:R-:W-:Y:S02]  /*5240*/  SHF.L.W.U32.HI R15, R25.reuse, 0x1a, R25.reuse ;  /* 0x0000001a190f7819 */ /* 0x140fe40000010e19 */
[C-C-:B------:R-:W-:Y:S02]  /*5250*/  SHF.L.W.U32.HI R26, R25.reuse, 0x15, R25.reuse ;  /* 0x00000015191a7819 */ /* 0x140fe40000010e19 */
[----:B------:R-:W-:Y:S02]  /*5260*/  SHF.L.W.U32.HI R27, R25, 0x7, R25 ;  /* 0x00000007191b7819 */ /* 0x000fe40000010e19 */
[----:B------:R-:W-:-:S02]  /*5270*/  LOP3.LUT R14, R12, R23, R21, 0xe8, !PT ;  /* 0x000000170c0e7212 */ /* 0x000fc400078ee815 */
[----:B------:R-:W-:Y:S02]  /*5280*/  IADD3 R32, PT, PT, R31, R32, R20 ;  /* 0x000000201f207210 */ /* 0x000fe40007ffe014 */
[----:B------:R-:W-:Y:S02]  /*5290*/  LOP3.LUT R15, R27, R15, R26, 0x96, !PT ;  /* 0x0000000f1b0f7212 */ /* 0x000fe400078e961a */
[----:B------:R-:W-:Y:S02]  /*52a0*/  IADD3 R14, PT, PT, R29, R24, R14 ;  /* 0x000000181d0e7210 */ /* 0x000fe40007ffe00e */
[----:B------:R-:W-:Y:S01]  /*52b0*/  LOP3.LUT R28, R30, R28, R35, 0x96, !PT ;  /* 0x0000001c1e1c7212 */ /* 0x000fe200078e9623 */
[----:B------:R-:W-:Y:S01]  /*52c0*/  IMAD.IADD R32, R15, 0x1, R32 ;  /* 0x000000010f207824 */ /* 0x000fe200078e0220 */
[C-C-:B------:R-:W-:Y:S02]  /*52d0*/  SHF.L.W.U32.HI R24, R22.reuse, 0xf, R22.reuse ;  /* 0x0000000f16187819 */ /* 0x140fe40000010e16 */
[----:B------:R-:W-:Y:S01]  /*52e0*/  SHF.L.W.U32.HI R29, R22, 0xd, R22 ;  /* 0x0000000d161d7819 */ /* 0x000fe20000010e16 */
[----:B------:R-:W-:Y:S01]  /*52f0*/  IMAD.IADD R23, R23, 0x1, R32 ;  /* 0x0000000117177824 */ /* 0x000fe200078e0220 */
[----:B------:R-:W-:-:S02]  /*5300*/  SHF.R.U32.HI R26, RZ, 0xa, R22 ;  /* 0x0000000aff1a7819 */ /* 0x000fc40000011616 */
[C-C-:B------:R-:W-:Y:S02]  /*5310*/  SHF.L.W.U32.HI R20, R14.reuse, 0x1e, R14.reuse ;  /* 0x0000001e0e147819 */ /* 0x140fe40000010e0e */
[C-C-:B------:R-:W-:Y:S02]  /*5320*/  SHF.L.W.U32.HI R27, R14.reuse, 0x13, R14.reuse ;  /* 0x000000130e1b7819 */ /* 0x140fe40000010e0e */
[----:B------:R-:W-:Y:S02]  /*5330*/  SHF.L.W.U32.HI R22, R14, 0xa, R14 ;  /* 0x0000000a0e167819 */ /* 0x000fe40000010e0e */
[----:B------:R-:W-:Y:S02]  /*5340*/  IADD3 R28, PT, PT, R28, UR67, R33 ;  /* 0x000000431c1c7c10 */ /* 0x000fe4000fffe021 */
[----:B------:R-:W-:Y:S02]  /*5350*/  LOP3.LUT R24, R26, R24, R29, 0x96, !PT ;  /* 0x000000181a187212 */ /* 0x000fe400078e961d */
[----:B------:R-:W-:-:S02]  /*5360*/  LOP3.LUT R27, R22, R20, R27, 0x96, !PT ;  /* 0x00000014161b7212 */ /* 0x000fc400078e961b */
[----:B------:R-:W-:Y:S02]  /*5370*/  LOP3.LUT R15, R21, R12, R14, 0xe8, !PT ;  /* 0x0000000c150f7212 */ /* 0x000fe400078ee80e */
[----:B------:R-:W-:Y:S02]  /*5380*/  IADD3 R28, PT, PT, R24, R28, R3 ;  /* 0x0000001c181c7210 */ /* 0x000fe40007ffe003 */
[C---:B------:R-:W-:Y:S01]  /*5390*/  LOP3.LUT R24, R0.reuse, R23, R25, 0xb8, !PT ;  /* 0x0000001700187212 */ /* 0x040fe200078eb819 */
[----:B------:R-:W-:Y:S01]  /*53a0*/  VIADD R0, R0, 0x5be0cd19 ;  /* 0x5be0cd1900007836 */ /* 0x000fe20000000000 */
[--C-:B------:R-:W-:Y:S01]  /*53b0*/  SHF.L.W.U32.HI R3, R23, 0x1a, R23.reuse ;  /* 0x0000001a17037819 */ /* 0x100fe20000010e17 */
[----:B------:R-:W-:Y:S01]  /*53c0*/  VIADD R25, R25, 0x1f83d9ab ;  /* 0x1f83d9ab19197836 */ /* 0x000fe20000000000 */
[C-C-:B------:R-:W-:Y:S02]  /*53d0*/  SHF.L.W.U32.HI R20, R23.reuse, 0x15, R23.reuse ;  /* 0x0000001517147819 */ /* 0x140fe40000010e17 */
[----:B------:R-:W-:-:S02]  /*53e0*/  SHF.L.W.U32.HI R22, R23, 0x7, R23 ;  /* 0x0000000717167819 */ /* 0x000fc40000010e17 */
[----:B------:R-:W-:Y:S02]  /*53f0*/  IADD3 R15, PT, PT, R32, R27, R15 ;  /* 0x0000001b200f7210 */ /* 0x000fe40007ffe00f */
[----:B------:R-:W-:Y:S02]  /*5400*/  IADD3 R24, PT, PT, R24, R28, R19 ;  /* 0x0000001c18187210 */ /* 0x000fe40007ffe013 */
[----:B------:R-:W-:Y:S01]  /*5410*/  LOP3.LUT R3, R22, R3, R20, 0x96, !PT ;  /* 0x0000000316037212 */ /* 0x000fe200078e9614 */
[----:B------:R-:W-:Y:S01]  /*5420*/  VIADD R20, R21, 0xa54ff53a ;  /* 0xa54ff53a15147836 */ /* 0x000fe20000000000 */
[C-C-:B------:R-:W-:Y:S02]  /*5430*/  SHF.L.W.U32.HI R26, R15.reuse, 0x1e, R15.reuse ;  /* 0x0000001e0f1a7819 */ /* 0x140fe40000010e0f */
[--C-:B------:R-:W-:Y:S01]  /*5440*/  SHF.L.W.U32.HI R27, R15, 0x13, R15.reuse ;  /* 0x000000130f1b7819 */ /* 0x100fe20000010e0f */
[----:B------:R-:W-:Y:S01]  /*5450*/  IMAD.IADD R3, R3, 0x1, R24 ;  /* 0x0000000103037824 */ /* 0x000fe200078e0218 */
[----:B------:R-:W-:-:S02]  /*5460*/  SHF.L.W.U32.HI R29, R15, 0xa, R15 ;  /* 0x0000000a0f1d7819 */ /* 0x000fc40000010e0f */
[----:B------:R-:W-:Y:S02]  /*5470*/  LOP3.LUT R19, R14, R21, R15, 0xe8, !PT ;  /* 0x000000150e137212 */ /* 0x000fe400078ee80f */
[----:B------:R-:W-:Y:S02]  /*5480*/  LOP3.LUT R26, R29, R26, R27, 0x96, !PT ;  /* 0x0000001a1d1a7212 */ /* 0x000fe400078e961b */
[----:B------:R-:W-:Y:S01]  /*5490*/  IADD3 R21, PT, PT, R12, 0x510e527f, R3 ;  /* 0x510e527f0c157810 */ /* 0x000fe20007ffe003 */
[----:B------:R-:W-:Y:S01]  /*54a0*/  VIADD R12, R23, 0x9b05688c ;  /* 0x9b05688c170c7836 */ /* 0x000fe20000000000 */
[----:B------:R-:W-:Y:S01]  /*54b0*/  IADD3 R19, PT, PT, R3, R19, R26 ;  /* 0x0000001303137210 */ /* 0x000fe20007ffe01a */
[----:B------:R-:W-:Y:S01]  /*54c0*/  VIADD R3, R14, 0x3c6ef372 ;  /* 0x3c6ef3720e037836 */ /* 0x000fe20000000000 */
[----:B------:R-:W-:Y:S01]  /*54d0*/  LOP3.LUT R7, R7, R0, RZ, 0x3c, !PT ;  /* 0x0000000007077212 */ /* 0x000fe200078e3cff */
[----:B------:R-:W-:Y:S01]  /*54e0*/  VIADD R0, R15, 0xbb67ae85 ;  /* 0xbb67ae850f007836 */ /* 0x000fe20000000000 */
[----:B------:R-:W-:Y:S01]  /*54f0*/  LOP3.LUT R11, R11, R20, RZ, 0x3c, !PT ;  /* 0x000000140b0b7212 */ /* 0x000fe200078e3cff */
[----:B------:R-:W-:Y:S01]  /*5500*/  VIADD R19, R19, 0x6a09e667 ;  /* 0x6a09e66713137836 */ /* 0x000fe20000000000 */
[----:B------:R-:W-:-:S02]  /*5510*/  LOP3.LUT R10, R10, R3, RZ, 0x3c, !PT ;  /* 0x000000030a0a7212 */ /* 0x000fc400078e3cff */
[----:B------:R-:W-:Y:S02]  /*5520*/  LOP3.LUT R6, R6, R25, RZ, 0x3c, !PT ;  /* 0x0000001906067212 */ /* 0x000fe400078e3cff */
[----:B------:R-:W-:Y:S02]  /*5530*/  LOP3.LUT R9, R9, R0, RZ, 0x3c, !PT ;  /* 0x0000000009097212 */ /* 0x000fe400078e3cff */
[----:B------:R-:W-:Y:S02]  /*5540*/  LOP3.LUT R5, R5, R12, RZ, 0x3c, !PT ;  /* 0x0000000c05057212 */ /* 0x000fe400078e3cff */
[----:B------:R-:W-:Y:S02]  /*5550*/  LOP3.LUT R4, R4, R21, RZ, 0x3c, !PT ;  /* 0x0000001504047212 */ /* 0x000fe400078e3cff */
[----:B------:R-:W-:Y:S01]  /*5560*/  LOP3.LUT R8, R8, R19, RZ, 0x3c, !PT ;  /* 0x0000001308087212 */ /* 0x000fe200078e3cff */
[----:B------:R-:W-:Y:S06]  /*5570*/  @!P0 BRA `(.L_x_3) ;  /* 0xffffffac006c8947 */ /* 0x000fec000383ffff */
.L_x_2:
[----:B0-2345:R-:W-:Y:S05]  /*5580*/  BSYNC.RECONVERGENT B0 ;  /* 0x0000000000007941 */ /* 0x03dfea0003800200 */
.L_x_1:
[----:B------:R-:W0:Y:S01]  /*5590*/  S2R R12, SR_TID.X ;  /* 0x00000000000c7919 */ /* 0x000e220000002100 */
[----:B------:R-:W1:Y:S01]  /*55a0*/  S2UR UR6, SR_CgaCtaId ;  /* 0x00000000000679c3 */ /* 0x000e620000008800 */
[----:B------:R-:W-:Y:S01]  /*55b0*/  UMOV UR5, 0x400 ;  /* 0x0000040000057882 */ /* 0x000fe20000000000 */
[----:B------:R-:W-:Y:S02]  /*55c0*/  UISETP.GE.U32.AND UP0, UPT, UR4, 0x2, UPT ;  /* 0x000000020400788c */ /* 0x000fe4000bf06070 */
[----:B-1----:R-:W-:-:S06]  /*55d0*/  ULEA UR5, UR6, UR5, 0x18 ;  /* 0x0000000506057291 */ /* 0x002fcc000f8ec0ff */
[----:B0-----:R-:W-:-:S05]  /*55e0*/  LEA R0, R12, UR5, 0x5 ;  /* 0x000000050c007c11 */ /* 0x001fca000f8e28ff */
[----:B------:R0:W-:Y:S04]  /*55f0*/  STS.128 [R0], R8 ;  /* 0x0000000800007388 */ /* 0x0001e80000000c00 */
[----:B------:R0:W-:Y:S01]  /*5600*/  STS.128 [R0+0x10], R4 ;  /* 0x0000100400007388 */ /* 0x0001e20000000c00 */
[----:B------:R-:W-:Y:S06]  /*5610*/  BAR.SYNC.DEFER_BLOCKING 0x0 ;  /* 0x0000000000007b1d */ /* 0x000fec0000010000 */
[----:B------:R-:W-:Y:S05]  /*5620*/  BRA.U !UP0, `(.L_x_4) ;  /* 0x0000000108ac7547 */ /* 0x000fea000b800000 */
.L_x_7:
[----:B------:R-:W-:Y:S01]  /*5630*/  USHF.R.U32.HI UR5, URZ, 0x1, UR4 ;  /* 0x00000001ff057899 */ /* 0x000fe20008011604 */
[----:B------:R-:W-:Y:S05]  /*5640*/  BSSY.RECONVERGENT B0, `(.L_x_5) ;  /* 0x0000025000007945 */ /* 0x000fea0003800200 */
[----:B------:R-:W-:-:S13]  /*5650*/  ISETP.GE.U32.AND P0, PT, R12, UR5, PT ;  /* 0x000000050c007c0c */ /* 0x000fda000bf06070 */
[----:B-1----:R-:W-:Y:S05]  /*5660*/  @P0 BRA `(.L_x_6) ;  /* 0x0000000000880947 */ /* 0x002fea0003800000 */
[----:B------:R-:W-:Y:S01]  /*5670*/  IMAD.U32 R3, RZ, RZ, UR5 ;  /* 0x00000005ff037e24 */ /* 0x000fe2000f8e00ff */
[----:B0-----:R-:W-:Y:S03]  /*5680*/  LDS R4, [R0] ;  /* 0x0000000000047984 */ /* 0x001fe60000000800 */
[----:B------:R-:W-:Y:S01]  /*5690*/  IMAD R2, R3, 0x20, R0 ;  /* 0x0000002003027824 */ /* 0x000fe200078e0200 */
[----:B------:R-:W-:Y:S04]  /*56a0*/  LDS R5, [R0+0x4] ;  /* 0x0000040000057984 */ /* 0x000fe80000000800 */
[----:B------:R-:W0:Y:S04]  /*56b0*/  LDS R3, [R2] ;  /* 0x0000000002037984 */ /* 0x000e280000000800 */
[----:B------:R-:W-:Y:S04]  /*56c0*/  LDS R7, [R0+0x8] ;  /* 0x0000080000077984 */ /* 0x000fe80000000800 */
[----:B------:R-:W-:Y:S01]  /*56d0*/  LDS R9, [R0+0xc] ;  /* 0x00000c0000097984 */ /* 0x000fe20000000800 */
[----:B0-----:R-:W-:-:S05]  /*56e0*/  LOP3.LUT R3, R4, R3, RZ, 0x3c, !PT ;  /* 0x0000000304037212 */ /* 0x001fca00078e3cff */
[----:B------:R-:W-:Y:S04]  /*56f0*/  STS [R0], R3 ;  /* 0x0000000300007388 */ /* 0x000fe80000000800 */
[----:B------:R-:W0:Y:S02]  /*5700*/  LDS R4, [R2+0x4] ;  /* 0x0000040002047984 */ /* 0x000e240000000800 */
[----:B0-----:R-:W-:-:S05]  /*5710*/  LOP3.LUT R5, R5, R4, RZ, 0x3c, !PT ;  /* 0x0000000405057212 */ /* 0x001fca00078e3cff */
[----:B------:R-:W-:Y:S04]  /*5720*/  STS [R0+0x4], R5 ;  /* 0x0000040500007388 */ /* 0x000fe80000000800 */
[----:B------:R-:W0:Y:S04]  /*5730*/  LDS R4, [R2+0x8] ;  /* 0x0000080002047984 */ /* 0x000e280000000800 */
[----:B------:R-:W-:Y:S01]  /*5740*/  LDS R5, [R0+0x14] ;  /* 0x0000140000057984 */ /* 0x000fe20000000800 */
[----:B0-----:R-:W-:-:S05]  /*5750*/  LOP3.LUT R7, R7, R4, RZ, 0x3c, !PT ;  /* 0x0000000407077212 */ /* 0x001fca00078e3cff */
[----:B------:R-:W-:Y:S04]  /*5760*/  STS [R0+0x8], R7 ;  /* 0x0000080700007388 */ /* 0x000fe80000000800 */
[----:B------:R-:W0:Y:S04]  /*5770*/  LDS R4, [R2+0xc] ;  /* 0x00000c0002047984 */ /* 0x000e280000000800 */
[----:B------:R-:W-:Y:S01]  /*5780*/  LDS R7, [R0+0x18] ;  /* 0x0000180000077984 */ /* 0x000fe20000000800 */
[----:B0-----:R-:W-:-:S03]  /*5790*/  LOP3.LUT R9, R9, R4, RZ, 0x3c, !PT ;  /* 0x0000000409097212 */ /* 0x001fc600078e3cff */
[----:B------:R-:W-:Y:S04]  /*57a0*/  LDS R4, [R0+0x10] ;  /* 0x0000100000047984 */ /* 0x000fe80000000800 */
[----:B------:R-:W-:Y:S04]  /*57b0*/  STS [R0+0xc], R9 ;  /* 0x00000c0900007388 */ /* 0x000fe80000000800 */
[----:B------:R-:W0:Y:S04]  /*57c0*/  LDS R3, [R2+0x10] ;  /* 0x0000100002037984 */ /* 0x000e280000000800 */
[----:B------:R-:W-:Y:S01]  /*57d0*/  LDS R9, [R0+0x1c] ;  /* 0x00001c0000097984 */ /* 0x000fe20000000800 */
[----:B0-----:R-:W-:-:S05]  /*57e0*/  LOP3.LUT R3, R4, R3, RZ, 0x3c, !PT ;  /* 0x0000000304037212 */ /* 0x001fca00078e3cff */
[----:B------:R-:W-:Y:S04]  /*57f0*/  STS [R0+0x10], R3 ;  /* 0x0000100300007388 */ /* 0x000fe80000000800 */
[----:B------:R-:W0:Y:S02]  /*5800*/  LDS R4, [R2+0x14] ;  /* 0x0000140002047984 */ /* 0x000e240000000800 */
[----:B0-----:R-:W-:-:S05]  /*5810*/  LOP3.LUT R5, R5, R4, RZ, 0x3c, !PT ;  /* 0x0000000405057212 */ /* 0x001fca00078e3cff */
[----:B------:R-:W-:Y:S04]  /*5820*/  STS [R0+0x14], R5 ;  /* 0x0000140500007388 */ /* 0x000fe80000000800 */
[----:B------:R-:W0:Y:S02]  /*5830*/  LDS R4, [R2+0x18] ;  /* 0x0000180002047984 */ /* 0x000e240000000800 */
[----:B0-----:R-:W-:-:S05]  /*5840*/  LOP3.LUT R7, R7, R4, RZ, 0x3c, !PT ;  /* 0x0000000407077212 */ /* 0x001fca00078e3cff */
[----:B------:R-:W-:Y:S04]  /*5850*/  STS [R0+0x18], R7 ;  /* 0x0000180700007388 */ /* 0x000fe80000000800 */
[----:B------:R-:W0:Y:S02]  /*5860*/  LDS R4, [R2+0x1c] ;  /* 0x00001c0002047984 */ /* 0x000e240000000800 */
[----:B0-----:R-:W-:-:S05]  /*5870*/  LOP3.LUT R9, R9, R4, RZ, 0x3c, !PT ;  /* 0x0000000409097212 */ /* 0x001fca00078e3cff */
[----:B------:R1:W-:Y:S02]  /*5880*/  STS [R0+0x1c], R9 ;  /* 0x00001c0900007388 */ /* 0x0003e40000000800 */
.L_x_6:
[----:B------:R-:W-:Y:S05]  /*5890*/  BSYNC.RECONVERGENT B0 ;  /* 0x0000000000007941 */ /* 0x000fea0003800200 */
.L_x_5:
[----:B------:R-:W-:Y:S01]  /*58a0*/  BAR.SYNC.DEFER_BLOCKING 0x0 ;  /* 0x0000000000007b1d */ /* 0x000fe20000010000 */
[----:B------:R-:W-:-:S05]  /*58b0*/  UISETP.GT.U32.AND UP0, UPT, UR4, 0x3, UPT ;  /* 0x000000030400788c */ /* 0x000fca000bf04070 */
[----:B------:R-:W-:-:S04]  /*58c0*/  UMOV UR4, UR5 ;  /* 0x0000000500047c82 */ /* 0x000fc80008000000 */
[----:B------:R-:W-:Y:S05]  /*58d0*/  BRA.U UP0, `(.L_x_7) ;  /* 0xfffffffd00547547 */ /* 0x000fea000b83ffff */
.L_x_4:
[----:B------:R-:W-:-:S13]  /*58e0*/  ISETP.NE.AND P0, PT, R12, RZ, PT ;  /* 0x000000ff0c00720c */ /* 0x000fda0003f05270 */
[----:B------:R-:W-:Y:S05]  /*58f0*/  @P0 EXIT ;  /* 0x000000000000094d */ /* 0x000fea0003800000 */
[----:B------:R-:W2:Y:S01]  /*5900*/  S2UR UR5, SR_CgaCtaId ;  /* 0x00000000000579c3 */ /* 0x000ea20000008800 */
[----:B------:R-:W-:Y:S01]  /*5910*/  UMOV UR4, 0x400 ;  /* 0x0000040000047882 */ /* 0x000fe20000000000 */
[----:B------:R-:W3:Y:S01]  /*5920*/  LDCU.64 UR8, c[0x0][0x358] ;  /* 0x00006b00ff0877ac */ /* 0x000ee20008000a00 */
[----:B--2---:R-:W-:-:S09]  /*5930*/  ULEA UR4, UR5, UR4, 0x18 ;  /* 0x0000000405047291 */ /* 0x004fd2000f8ec0ff */
[----:B0-----:R-:W3:Y:S04]  /*5940*/  LDS.128 R4, [UR4] ;  /* 0x00000004ff047984 */ /* 0x001ee80008000c00 */
[----:B-1----:R-:W0:Y:S01]  /*5950*/  LDS.128 R8, [UR4+0x10] ;  /* 0x00001004ff087984 */ /* 0x002e220008000c00 */
[----:B------:R-:W1:Y:S02]  /*5960*/  LDCU.64 UR4, c[0x0][0x390] ;  /* 0x00007200ff0477ac */ /* 0x000e640008000a00 */
[----:B-1----:R-:W-:-:S04]  /*5970*/  ULEA UR4, UP0, UR7, UR4, 0x5 ;  /* 0x0000000407047291 */ /* 0x002fc8000f8028ff */
[----:B------:R-:W-:Y:S02]  /*5980*/  UIADD3.X UR5, UPT, UPT, URZ, UR5, URZ, UP0, !UPT ;  /* 0x00000005ff057290 */ /* 0x000fe400087fe4ff */
[----:B------:R-:W-:-:S04]  /*5990*/  IMAD.U32 R2, RZ, RZ, UR4 ;  /* 0x00000004ff027e24 */ /* 0x000fc8000f8e00ff */
[----:B------:R-:W-:-:S05]  /*59a0*/  IMAD.U32 R3, RZ, RZ, UR5 ;  /* 0x00000005ff037e24 */ /* 0x000fca000f8e00ff */
[----:B---3--:R-:W-:Y:S04]  /*59b0*/  STG.E desc[UR8][R2.64], R4 ;  /* 0x0000000402007986 */ /* 0x008fe8000c101908 */
[----:B------:R-:W-:Y:S04]  /*59c0*/  STG.E desc[UR8][R2.64+0x4], R5 ;  /* 0x0000040502007986 */ /* 0x000fe8000c101908 */
[----:B------:R-:W-:Y:S04]  /*59d0*/  STG.E desc[UR8][R2.64+0x8], R6 ;  /* 0x0000080602007986 */ /* 0x000fe8000c101908 */
[----:B------:R-:W-:Y:S04]  /*59e0*/  STG.E desc[UR8][R2.64+0xc], R7 ;  /* 0x00000c0702007986 */ /* 0x000fe8000c101908 */
[----:B0-----:R-:W-:Y:S04]  /*59f0*/  STG.E desc[UR8][R2.64+0x10], R8 ;  /* 0x0000100802007986 */ /* 0x001fe8000c101908 */
[----:B------:R-:W-:Y:S04]  /*5a00*/  STG.E desc[UR8][R2.64+0x14], R9 ;  /* 0x0000140902007986 */ /* 0x000fe8000c101908 */
[----:B------:R-:W-:Y:S04]  /*5a10*/  STG.E desc[UR8][R2.64+0x18], R10 ;  /* 0x0000180a02007986 */ /* 0x000fe8000c101908 */
[----:B------:R-:W-:Y:S01]  /*5a20*/  STG.E desc[UR8][R2.64+0x1c], R11 ;  /* 0x00001c0b02007986 */ /* 0x000fe2000c101908 */
[----:B------:R-:W-:Y:S05]  /*5a30*/  EXIT ;  /* 0x000000000000794d */ /* 0x000fea0003800000 */
.L_x_8:
        /* <DEDUP_REMOVED lines=12> */
.L_x_10:


//--------------------- .nv.shared.reserved.0     --------------------------
	.section	.nv.shared.reserved.0,"aw",@nobits
	.weak		__nv_reservedSMEM_offset_0_alias
	.size		__nv_reservedSMEM_offset_0_alias, 0, 64
	.other		__nv_reservedSMEM_offset_0_alias,@"STO_CUDA_RESERVED_SHARED STV_DEFAULT"
__nv_reservedSMEM_offset_0_alias:
	.zero		0
	.zero		64


//--------------------- .nv.shared._Z23sha256_benchmark_kernelmmPh --------------------------
	.section	.nv.shared._Z23sha256_benchmark_kernelmmPh,"aw",@nobits
	.sectionflags	@""
	.align	4
.nv.shared._Z23sha256_benchmark_kernelmmPh:
	.zero		33792


//--------------------- .nv.constant0._Z25sha256_single_hash_kernelPKjPh --------------------------
	.section	.nv.constant0._Z25sha256_single_hash_kernelPKjPh,"a",@progbits
	.sectionflags	@""
	.align	4
.nv.constant0._Z25sha256_single_hash_kernelPKjPh:
	.zero		912


//--------------------- .nv.constant0._Z23sha256_benchmark_kernelmmPh --------------------------
	.section	.nv.constant0._Z23sha256_benchmark_kernelmmPh,"a",@progbits
	.sectionflags	@""
	.align	4
.nv.constant0._Z23sha256_benchmark_kernelmmPh:
	.zero		920


//--------------------- SYMBOLS --------------------------

	.type		.nv.reservedSmem.offset0,@object
	.size		.nv.reservedSmem.offset0,0x4
	.type		.nv.reservedSmem.cap,@object
	.size		.nv.reservedSmem.cap,0x4
